def matmul_kernel(
    a_ptr,
    b_ptr,
    c_ptr,
    M,
    N,
    K,
    stride_am,
    stride_ak,
    stride_bk,
    stride_bn,
    stride_cm,
    stride_cn,
    BLOCK_M: tl.constexpr,
    BLOCK_N: tl.constexpr,
    BLOCK_K: tl.constexpr,
    GROUP_M: tl.constexpr,
):
    pid = tl.program_id(axis=0)
    num_pid_m = tl.cdiv(M, BLOCK_M)
    num_pid_n = tl.cdiv(N, BLOCK_N)
    num_pid_in_group = GROUP_M * num_pid_n
    group_id = pid // num_pid_in_group
    first_pid_m = group_id * GROUP_M
    group_size_m = min(num_pid_m - first_pid_m, GROUP_M)
    pid_m = first_pid_m + ((pid % num_pid_in_group) % group_size_m)
    pid_n = (pid % num_pid_in_group) // group_size_m

    offs_am = (pid_m * BLOCK_M + tl.arange(0, BLOCK_M)) % M
    offs_bn = (pid_n * BLOCK_N + tl.arange(0, BLOCK_N)) % N
    offs_k = tl.arange(0, BLOCK_K)
    a_ptrs = a_ptr + offs_am[:, None] * stride_am + offs_k[None, :] * stride_ak
    b_ptrs = b_ptr + offs_k[:, None] * stride_bk + offs_bn[None, :] * stride_bn

    acc = tl.zeros((BLOCK_M, BLOCK_N), dtype=tl.float32)
    for kk in range(0, tl.cdiv(K, BLOCK_K)):
        a = tl.load(a_ptrs, mask=offs_k[None, :] < K - kk * BLOCK_K, other=0.0)
        b = tl.load(b_ptrs, mask=offs_k[:, None] < K - kk * BLOCK_K, other=0.0)
        acc = tl.dot(a, b, acc)
        a_ptrs += BLOCK_K * stride_ak
        b_ptrs += BLOCK_K * stride_bk

    c = acc.to(c_ptr.dtype.element_ty)
    offs_cm = pid_m * BLOCK_M + tl.arange(0, BLOCK_M)
    offs_cn = pid_n * BLOCK_N + tl.arange(0, BLOCK_N)
    c_ptrs = c_ptr + offs_cm[:, None] * stride_cm + offs_cn[None, :] * stride_cn
    mask = (offs_cm[:, None] < M) & (offs_cn[None, :] < N)
    tl.store(c_ptrs, c, mask=mask)

# config = {"BLOCK_K": 64, "BLOCK_M": 128, "BLOCK_N": 64, "GROUP_M": 8, "arch": "sm_100", "dtype": "fp8e5m2", "num_ctas": 1, "num_stages": 3, "num_warps": 4}
# arch = sm_100


// ===== COMPILED SASS (sm_100a) =====

	.target	sm_100a

	.elftype	@"ET_EXEC"


//--------------------- .note.nv.tkinfo           --------------------------
	.section	.note.nv.tkinfo,"",@"SHT_NOTE"
	.sectionflags	@"SHF_NOTE_NV_TKINFO"
	.tkinfo
        /*0018*/ 	.word	0x00000081
        /*0030*/ 	.string	""
        /*0030*/ 	.string	"ptxas-blackwell"
        /*0030*/ 	.string	"Cuda compilation tools, release 12.9, V12.9.86"
        /*0030*/ 	.string	"Build cuda_12.9.r12.9/compiler.36037853_0"
        /*0030*/ 	.string	"-v  -suppress-debug-info  -lineinfo  -arch sm_100a "



//--------------------- .note.nv.cuver            --------------------------
	.section	.note.nv.cuver,"",@"SHT_NOTE"
	.sectionflags	@"SHF_NOTE_NV_CUVER"
        /*0018*/ 	.short	0x0001
        /*001a*/ 	.short	0x0064
        /*001c*/ 	.short	0x0001
        /*001e*/ 	.short	0x0000
        /*0020*/ 	.short	0x0001
        /*0022*/ 	.short	0x0000


//--------------------- .nv.info                  --------------------------
	.section	.nv.info,"",@"SHT_CUDA_INFO"
	.align	4


	//----- nvinfo : EIATTR_REGCOUNT
	.align		4
        /*0000*/ 	.byte	0x04, 0x2f
        /*0002*/ 	.short	(.L_4 - .L_3)
	.align		4
.L_3:
        /*0004*/ 	.word	index@(matmul_kernel)
        /*0008*/ 	.word	0x000000ff


	//----- nvinfo : EIATTR_FRAME_SIZE
	.align		4
.L_4:
        /*000c*/ 	.byte	0x04, 0x11
        /*000e*/ 	.short	(.L_6 - .L_5)
	.align		4
.L_5:
        /*0010*/ 	.word	index@($__internal_2_$__cuda_sm10x_tcgen05_guardrail_trap_unallocated_columns_being_dealloced)
        /*0014*/ 	.word	0x00000000


	//----- nvinfo : EIATTR_FRAME_SIZE
	.align		4
.L_6:
        /*0018*/ 	.byte	0x04, 0x11
        /*001a*/ 	.short	(.L_8 - .L_7)
	.align		4
.L_7:
        /*001c*/ 	.word	index@($__internal_1_$__cuda_sm10x_tcgen05_guardrail_trap_phase_invalid_during_alloc)
        /*0020*/ 	.word	0x00000000


	//----- nvinfo : EIATTR_FRAME_SIZE
	.align		4
.L_8:
        /*0024*/ 	.byte	0x04, 0x11
        /*0026*/ 	.short	(.L_10 - .L_9)
	.align		4
.L_9:
        /*0028*/ 	.word	index@($__internal_0_$__cuda_sm10x_tcgen05_guardrail_trap_col_being_dealloced_not_returned_by_alloc)
        /*002c*/ 	.word	0x00000000


	//----- nvinfo : EIATTR_FRAME_SIZE
	.align		4
.L_10:
        /*0030*/ 	.byte	0x04, 0x11
        /*0032*/ 	.short	(.L_12 - .L_11)
	.align		4
.L_11:
        /*0034*/ 	.word	index@(matmul_kernel)
        /*0038*/ 	.word	0x00000000


	//----- nvinfo : EIATTR_MIN_STACK_SIZE
	.align		4
.L_12:
        /*003c*/ 	.byte	0x04, 0x12
        /*003e*/ 	.short	(.L_14 - .L_13)
	.align		4
.L_13:
        /*0040*/ 	.word	index@(matmul_kernel)
        /*0044*/ 	.word	0x00000000
.L_14:


//--------------------- .nv.info.matmul_kernel    --------------------------
	.section	.nv.info.matmul_kernel,"",@"SHT_CUDA_INFO"
	.sectionflags	@""
	.align	4


	//----- nvinfo : EIATTR_CUDA_API_VERSION
	.align		4
        /*0000*/ 	.byte	0x04, 0x37
        /*0002*/ 	.short	(.L_16 - .L_15)
.L_15:
        /*0004*/ 	.word	0x00000081


	//----- nvinfo : EIATTR_KPARAM_INFO
	.align		4
.L_16:
        /*0008*/ 	.byte	0x04, 0x17
        /*000a*/ 	.short	(.L_18 - .L_17)
.L_17:
        /*000c*/ 	.word	0x00000000
        /*0010*/ 	.short	0x000d
        /*0012*/ 	.short	0x0048
        /*0014*/ 	.byte	0x00, 0xf4, 0x21, 0x00


	//----- nvinfo : EIATTR_KPARAM_INFO
	.align		4
.L_18:
        /*0018*/ 	.byte	0x04, 0x17
        /*001a*/ 	.short	(.L_20 - .L_19)
.L_19:
        /*001c*/ 	.word	0x00000000
        /*0020*/ 	.short	0x000c
        /*0022*/ 	.short	0x0040
        /*0024*/ 	.byte	0x00, 0xf4, 0x21, 0x00


	//----- nvinfo : EIATTR_KPARAM_INFO
	.align		4
.L_20:
        /*0028*/ 	.byte	0x04, 0x17
        /*002a*/ 	.short	(.L_22 - .L_21)
.L_21:
        /*002c*/ 	.word	0x00000000
        /*0030*/ 	.short	0x000b
        /*0032*/ 	.short	0x0038
        /*0034*/ 	.byte	0x00, 0xf0, 0x11, 0x00


	//----- nvinfo : EIATTR_KPARAM_INFO
	.align		4
.L_22:
        /*0038*/ 	.byte	0x04, 0x17
        /*003a*/ 	.short	(.L_24 - .L_23)
.L_23:
        /*003c*/ 	.word	0x00000000
        /*0040*/ 	.short	0x000a
        /*0042*/ 	.short	0x0034
        /*0044*/ 	.byte	0x00, 0xf0, 0x11, 0x00


	//----- nvinfo : EIATTR_KPARAM_INFO
	.align		4
.L_24:
        /*0048*/ 	.byte	0x04, 0x17
        /*004a*/ 	.short	(.L_26 - .L_25)
.L_25:
        /*004c*/ 	.word	0x00000000
        /*0050*/ 	.short	0x0009
        /*0052*/ 	.short	0x0030
        /*0054*/ 	.byte	0x00, 0xf0, 0x11, 0x00


	//----- nvinfo : EIATTR_KPARAM_INFO
	.align		4
.L_26:
        /*0058*/ 	.byte	0x04, 0x17
        /*005a*/ 	.short	(.L_28 - .L_27)
.L_27:
        /*005c*/ 	.word	0x00000000
        /*0060*/ 	.short	0x0008
        /*0062*/ 	.short	0x002c
        /*0064*/ 	.byte	0x00, 0xf0, 0x11, 0x00


	//----- nvinfo : EIATTR_KPARAM_INFO
	.align		4
.L_28:
        /*0068*/ 	.byte	0x04, 0x17
        /*006a*/ 	.short	(.L_30 - .L_29)
.L_29:
        /*006c*/ 	.word	0x00000000
        /*0070*/ 	.short	0x0007
        /*0072*/ 	.short	0x0028
        /*0074*/ 	.byte	0x00, 0xf0, 0x11, 0x00


	//----- nvinfo : EIATTR_KPARAM_INFO
	.align		4
.L_30:
        /*0078*/ 	.byte	0x04, 0x17
        /*007a*/ 	.short	(.L_32 - .L_31)
.L_31:
        /*007c*/ 	.word	0x00000000
        /*0080*/ 	.short	0x0006
        /*0082*/ 	.short	0x0024
        /*0084*/ 	.byte	0x00, 0xf0, 0x11, 0x00


	//----- nvinfo : EIATTR_KPARAM_INFO
	.align		4
.L_32:
        /*0088*/ 	.byte	0x04, 0x17
        /*008a*/ 	.short	(.L_34 - .L_33)
.L_33:
        /*008c*/ 	.word	0x00000000
        /*0090*/ 	.short	0x0005
        /*0092*/ 	.short	0x0020
        /*0094*/ 	.byte	0x00, 0xf0, 0x11, 0x00


	//----- nvinfo : EIATTR_KPARAM_INFO
	.align		4
.L_34:
        /*0098*/ 	.byte	0x04, 0x17
        /*009a*/ 	.short	(.L_36 - .L_35)
.L_35:
        /*009c*/ 	.word	0x00000000
        /*00a0*/ 	.short	0x0004
        /*00a2*/ 	.short	0x001c
        /*00a4*/ 	.byte	0x00, 0xf0, 0x11, 0x00


	//----- nvinfo : EIATTR_KPARAM_INFO
	.align		4
.L_36:
        /*00a8*/ 	.byte	0x04, 0x17
        /*00aa*/ 	.short	(.L_38 - .L_37)
.L_37:
        /*00ac*/ 	.word	0x00000000
        /*00b0*/ 	.short	0x0003
        /*00b2*/ 	.short	0x0018
        /*00b4*/ 	.byte	0x00, 0xf0, 0x11, 0x00


	//----- nvinfo : EIATTR_KPARAM_INFO
	.align		4
.L_38:
        /*00b8*/ 	.byte	0x04, 0x17
        /*00ba*/ 	.short	(.L_40 - .L_39)
.L_39:
        /*00bc*/ 	.word	0x00000000
        /*00c0*/ 	.short	0x0002
        /*00c2*/ 	.short	0x0010
        /*00c4*/ 	.byte	0x00, 0xf4, 0x21, 0x00


	//----- nvinfo : EIATTR_KPARAM_INFO
	.align		4
.L_40:
        /*00c8*/ 	.byte	0x04, 0x17
        /*00ca*/ 	.short	(.L_42 - .L_41)
.L_41:
        /*00cc*/ 	.word	0x00000000
        /*00d0*/ 	.short	0x0001
        /*00d2*/ 	.short	0x0008
        /*00d4*/ 	.byte	0x00, 0xf4, 0x21, 0x00


	//----- nvinfo : EIATTR_KPARAM_INFO
	.align		4
.L_42:
        /*00d8*/ 	.byte	0x04, 0x17
        /*00da*/ 	.short	(.L_44 - .L_43)
.L_43:
        /*00dc*/ 	.word	0x00000000
        /*00e0*/ 	.short	0x0000
        /*00e2*/ 	.short	0x0000
        /*00e4*/ 	.byte	0x00, 0xf4, 0x21, 0x00


	//----- nvinfo : EIATTR_AT_ENTRY_FRAGMENTS
	.align		4
.L_44:
        /*00e8*/ 	.byte	0x04, 0x4f
        /*00ea*/ 	.short	(.L_46 - .L_45)


	//   ....[0]....
.L_45:
        /*00ec*/ 	.word	0x00000004


	//----- nvinfo : EIATTR_RESERVED_SMEM_USED
	.align		4
.L_46:
        /*00f0*/ 	.byte	0x01, 0x41
	.zero		2


	//----- nvinfo : EIATTR_SPARSE_MMA_MASK
	.align		4
        /*00f4*/ 	.byte	0x03, 0x50
        /*00f6*/ 	.short	0x0000


	//----- nvinfo : EIATTR_TCGEN05_1CTA_USED
	.align		4
        /*00f8*/ 	.byte	0x01, 0x51
	.zero		2


	//----- nvinfo : EIATTR_MAXREG_COUNT
	.align		4
        /*00fc*/ 	.byte	0x03, 0x1b
        /*00fe*/ 	.short	0x00ff


	//----- nvinfo : EIATTR_NUM_BARRIERS
	.align		4
        /*0100*/ 	.byte	0x02, 0x4c
        /*0102*/ 	.byte	0x01
	.zero		1


	//----- nvinfo : EIATTR_INT_WARP_WIDE_INSTR_OFFSETS
	.align		4
        /*0104*/ 	.byte	0x04, 0x31
        /*0106*/ 	.short	(.L_48 - .L_47)


	//   ....[0]....
.L_47:
        /*0108*/ 	.word	0x00002c40


	//   ....[1]....
        /*010c*/ 	.word	0x00002c70


	//   ....[2]....
        /*0110*/ 	.word	0x00005dd0


	//   ....[3]....
        /*0114*/ 	.word	0x0000b3e0


	//   ....[4]....
        /*0118*/ 	.word	0x0000b430


	//----- nvinfo : EIATTR_COOP_GROUP_MASK_REGIDS
	.align		4
.L_48:
        /*011c*/ 	.byte	0x04, 0x29
        /*011e*/ 	.short	(.L_50 - .L_49)


	//   ....[0]....
.L_49:
        /*0120*/ 	.word	0xffffffff


	//   ....[1]....
        /*0124*/ 	.word	0xffffffff


	//   ....[2]....
        /*0128*/ 	.word	0xffffffff


	//   ....[3]....
        /*012c*/ 	.word	0xffffffff


	//----- nvinfo : EIATTR_COOP_GROUP_INSTR_OFFSETS
	.align		4
.L_50:
        /*0130*/ 	.byte	0x04, 0x28
        /*0132*/ 	.short	(.L_52 - .L_51)


	//   ....[0]....
.L_51:
        /*0134*/ 	.word	0x00000070


	//   ....[1]....
        /*0138*/ 	.word	0x00000330


	//   ....[2]....
        /*013c*/ 	.word	0x0000b270


	//   ....[3]....
        /*0140*/ 	.word	0x0000b4e0


	//----- nvinfo : EIATTR_VRC_CTA_INIT_COUNT
	.align		4
.L_52:
        /*0144*/ 	.byte	0x02, 0x4a
        /*0146*/ 	.byte	0x80
	.zero		1


	//----- nvinfo : EIATTR_MBARRIER_INSTR_OFFSETS
	.align		4
        /*0148*/ 	.byte	0x04, 0x39
        /*014a*/ 	.short	(.L_54 - .L_53)


	//   ....[0]....
.L_53:
        /*014c*/ 	.word	0x00002e30
        /*0150*/ 	.word	0x000000ff
        /*0154*/ 	.word	0x00000000
        /*0158*/ 	.short	0x0100
        /*015a*/ 	.byte	0x0a
	.zero		1


	//   ....[1]....
        /*015c*/ 	.word	0x00005e20
        /*0160*/ 	.word	0x000000ff
        /*0164*/ 	.word	0x00006008
        /*0168*/ 	.short	0x0100
        /*016a*/ 	.byte	0x0d
	.zero		1


	//   ....[2]....
        /*016c*/ 	.word	0x000068d0
        /*0170*/ 	.word	0x000000ff
        /*0174*/ 	.word	0x00000000
        /*0178*/ 	.short	0x010a
        /*017a*/ 	.byte	0x0a
	.zero		1


	//   ....[3]....
        /*017c*/ 	.word	0x00009210
        /*0180*/ 	.word	0x000000ff
        /*0184*/ 	.word	0x00000000
        /*0188*/ 	.short	0x010a
        /*018a*/ 	.byte	0x0a
	.zero		1


	//   ....[4]....
        /*018c*/ 	.word	0x00009370
        /*0190*/ 	.word	0x000000ff
        /*0194*/ 	.word	0x00006000
        /*0198*/ 	.short	0x0108
        /*019a*/ 	.byte	0x0d
	.zero		1


	//   ....[5]....
        /*019c*/ 	.word	0x00009400
        /*01a0*/ 	.word	0x000000ff
        /*01a4*/ 	.word	0x00006008
        /*01a8*/ 	.short	0x0108
        /*01aa*/ 	.byte	0x0d
	.zero		1


	//   ....[6]....
        /*01ac*/ 	.word	0x0000b500
        /*01b0*/ 	.word	0x000000ff
        /*01b4*/ 	.word	0x00000000
        /*01b8*/ 	.short	0x010a
        /*01ba*/ 	.byte	0x0a
	.zero		1


	//   ....[7]....
        /*01bc*/ 	.word	0x0000b530
        /*01c0*/ 	.word	0x000000ff
        /*01c4*/ 	.word	0x00000000
        /*01c8*/ 	.short	0x010a
        /*01ca*/ 	.byte	0x0a
	.zero		1


	//----- nvinfo : EIATTR_NUM_MBARRIERS
	.align		4
.L_54:
        /*01cc*/ 	.byte	0x03, 0x38
        /*01ce*/ 	.short	0x0002


	//----- nvinfo : EIATTR_EXIT_INSTR_OFFSETS
	.align		4
        /*01d0*/ 	.byte	0x04, 0x1c
        /*01d2*/ 	.short	(.L_56 - .L_55)


	//   ....[0]....
.L_55:
        /*01d4*/ 	.word	0x0000b4f0


	//----- nvinfo : EIATTR_REQNTID
	.align		4
.L_56:
        /*01d8*/ 	.byte	0x04, 0x10
        /*01da*/ 	.short	(.L_58 - .L_57)
.L_57:
        /*01dc*/ 	.word	0x00000080
        /*01e0*/ 	.word	0x00000001
        /*01e4*/ 	.word	0x00000001


	//----- nvinfo : EIATTR_CRS_STACK_SIZE
	.align		4
.L_58:
        /*01e8*/ 	.byte	0x04, 0x1e
        /*01ea*/ 	.short	(.L_60 - .L_59)
.L_59:
        /*01ec*/ 	.word	0x00000000


	//----- nvinfo : EIATTR_CBANK_PARAM_SIZE
	.align		4
.L_60:
        /*01f0*/ 	.byte	0x03, 0x19
        /*01f2*/ 	.short	0x0050


	//----- nvinfo : EIATTR_PARAM_CBANK
	.align		4
        /*01f4*/ 	.byte	0x04, 0x0a
        /*01f6*/ 	.short	(.L_62 - .L_61)
	.align		4
.L_61:
        /*01f8*/ 	.word	index@(.nv.constant0.matmul_kernel)
        /*01fc*/ 	.short	0x0380
        /*01fe*/ 	.short	0x0050


	//----- nvinfo : EIATTR_SW_WAR
	.align		4
.L_62:
        /*0200*/ 	.byte	0x04, 0x36
        /*0202*/ 	.short	(.L_64 - .L_63)
.L_63:
        /*0204*/ 	.word	0x00000008
.L_64:


//--------------------- .nv.compat                --------------------------
	.section	.nv.compat,"",@"SHT_CUDA_COMPAT_INFO"
	.align	4
        /*0000*/ 	.byte	0x02, 0x02, 0x02, 0x00, 0x02, 0x05, 0x05, 0x00, 0x02, 0x03, 0x00, 0x00, 0x02, 0x06, 0x01, 0x00


//--------------------- .nv.callgraph             --------------------------
	.section	.nv.callgraph,"",@"SHT_CUDA_CALLGRAPH"
	.align	4
	.sectionentsize	8
	.align		4
        /*0000*/ 	.word	0x00000000
	.align		4
        /*0004*/ 	.word	0xffffffff
	.align		4
        /*0008*/ 	.word	0x00000000
	.align		4
        /*000c*/ 	.word	0xfffffffe
	.align		4
        /*0010*/ 	.word	0x00000000
	.align		4
        /*0014*/ 	.word	0xfffffffd
	.align		4
        /*0018*/ 	.word	0x00000000
	.align		4
        /*001c*/ 	.word	0xfffffffc


//--------------------- .text.matmul_kernel       --------------------------
	.section	.text.matmul_kernel,"ax",@progbits
	.align	128
        .global         matmul_kernel
        .type           matmul_kernel,@function
        .size           matmul_kernel,(.L_x_20 - matmul_kernel)
        .other          matmul_kernel,@"STO_CUDA_ENTRY STV_DEFAULT"
matmul_kernel:
.text.matmul_kernel:
[----:B------:R-:W0:Y:S01]  /*0000*/  LDC R1, c[0x0][0x37c] ;  /* 0x0000df00ff017b82 */ /* 0x000e220000000800 */
[----:B------:R-:W1:Y:S01]  /*0010*/  S2R R5, SR_TID.X ;  /* 0x0000000000057919 */ /* 0x000e620000002100 */
[----:B------:R-:W2:Y:S01]  /*0020*/  LDCU.64 UR26, c[0x0][0x358] ;  /* 0x00006b00ff1a77ac */ /* 0x000ea20008000a00 */
[----:B-1----:R-:W-:-:S13]  /*0030*/  ISETP.GE.U32.AND P0, PT, R5, 0x20, PT ;  /* 0x000000200500780c */ /* 0x002fda0003f06070 */
[----:B------:R-:W-:Y:S02]  /*0040*/  VOTEU.ANY UP0, P0 ;  /* 0x0000000000ff7886 */ /* 0x000fe40000000100 */
[----:B0-2---:R-:W-:Y:S05]  /*0050*/  BRA.U UP0, `(.L_x_0) ;  /* 0x0000000100b87547 */ /* 0x005fea000b800000 */
[----:B------:R-:W0:Y:S01]  /*0060*/  S2UR UR6, SR_CgaCtaId ;  /* 0x00000000000679c3 */ /* 0x000e220000008800 */
[----:B------:R-:W-:Y:S01]  /*0070*/  NOP ;  /* 0x0000000000007918 */ /* 0x000fe20000000000 */
[----:B------:R-:W-:Y:S02]  /*0080*/  UMOV UR4, 0x40 ;  /* 0x0000004000047882 */ /* 0x000fe40000000000 */
[----:B0-----:R-:W-:-:S09]  /*0090*/  ULEA UR4, UR6, UR4, 0x18 ;  /* 0x0000000406047291 */ /* 0x001fd2000f8ec0ff */
[----:B------:R-:W0:Y:S01]  /*00a0*/  LDS.U8 R0, [UR4] ;  /* 0x00000004ff007984 */ /* 0x000e220008000000 */
[----:B------:R-:W-:Y:S02]  /*00b0*/  UMOV UR4, 0x400 ;  /* 0x0000040000047882 */ /* 0x000fe40000000000 */
[----:B------:R-:W-:Y:S01]  /*00c0*/  ULEA UR4, UR6, UR4, 0x18 ;  /* 0x0000000406047291 */ /* 0x000fe2000f8ec0ff */
[----:B0-----:R-:W-:-:S13]  /*00d0*/  ISETP.NE.AND P0, PT, R0, RZ, PT ;  /* 0x000000ff0000720c */ /* 0x001fda0003f05270 */
[----:B------:R-:W-:Y:S05]  /*00e0*/  @P0 BRA `(.L_x_1) ;  /* 0x00000000007c0947 */ /* 0x000fea0003800000 */
[----:B------:R-:W-:-:S13]  /*00f0*/  ELECT P0, URZ, PT ;  /* 0x0000000000ff782f */ /* 0x000fda0003800000 */
[----:B------:R-:W-:Y:S05]  /*0100*/  @!P0 BRA `(.L_x_2) ;  /* 0x0000000000848947 */ /* 0x000fea0003800000 */
[----:B------:R-:W-:Y:S01]  /*0110*/  UMOV UR5, 0x2 ;  /* 0x0000000200057882 */ /* 0x000fe20000000000 */
[----:B------:R-:W-:Y:S02]  /*0120*/  IMAD.MOV.U32 R4, RZ, RZ, 0x1 ;  /* 0x00000001ff047424 */ /* 0x000fe400078e00ff */
[----:B------:R-:W-:Y:S02]  /*0130*/  IMAD.MOV.U32 R7, RZ, RZ, 0x3 ;  /* 0x00000003ff077424 */ /* 0x000fe400078e00ff */
[----:B------:R-:W-:Y:S04]  /*0140*/  DEPBAR.LE SB0, 0x36 ;  /* 0x00008d800000791a */ /* 0x000fe80000000000 */
[----:B------:R-:W0:Y:S02]  /*0150*/  UTCATOMSWS.FIND_AND_SET.ALIGN UP1, UR5, UR5 ;  /* 0x00000005000575e3 */ /* 0x000e240008020800 */
[----:B0-----:R-:W-:-:S04]  /*0160*/  PLOP3.LUT P0, PT, PT, PT, UP1, 0x80, 0x8 ;  /* 0x000000000008781c */ /* 0x001fc80003f0f018 */
[----:B------:R-:W-:-:S04]  /*0170*/  SEL R0, RZ, 0xffffffff, !P0 ;  /* 0xffffffffff007807 */ /* 0x000fc80004000000 */
[----:B------:R-:W-:Y:S01]  /*0180*/  ISETP.NE.AND P0, PT, R0, RZ, PT ;  /* 0x000000ff0000720c */ /* 0x000fe20003f05270 */
[----:B------:R-:W-:-:S12]  /*0190*/  IMAD.U32 R0, RZ, RZ, UR5 ;  /* 0x00000005ff007e24 */ /* 0x000fd8000f8e00ff */
[----:B------:R-:W-:Y:S05]  /*01a0*/  @P0 BRA `(.L_x_3) ;  /* 0x0000000000240947 */ /* 0x000fea0003800000 */
.L_x_4:
[----:B------:R-:W-:Y:S05]  /*01b0*/  NANOSLEEP 0x64 ;  /* 0x000000640000795d */ /* 0x000fea0003800000 */
[----:B------:R-:W-:-:S05]  /*01c0*/  UMOV UR5, 0x2 ;  /* 0x0000000200057882 */ /* 0x000fca0000000000 */
[----:B------:R-:W-:Y:S04]  /*01d0*/  DEPBAR.LE SB0, 0x36 ;  /* 0x00008d800000791a */ /* 0x000fe80000000000 */
[----:B------:R-:W0:Y:S02]  /*01e0*/  UTCATOMSWS.FIND_AND_SET.ALIGN UP1, UR5, UR5 ;  /* 0x00000005000575e3 */ /* 0x000e240008020800 */
[----:B0-----:R-:W-:-:S04]  /*01f0*/  PLOP3.LUT P0, PT, PT, PT, UP1, 0x80, 0x8 ;  /* 0x000000000008781c */ /* 0x001fc80003f0f018 */
[----:B------:R-:W-:-:S04]  /*0200*/  SEL R0, RZ, 0xffffffff, !P0 ;  /* 0xffffffffff007807 */ /* 0x000fc80004000000 */
[----:B------:R-:W-:Y:S01]  /*0210*/  ISETP.NE.AND P0, PT, R0, RZ, PT ;  /* 0x000000ff0000720c */ /* 0x000fe20003f05270 */
[----:B------:R-:W-:-:S12]  /*0220*/  IMAD.U32 R0, RZ, RZ, UR5 ;  /* 0x00000005ff007e24 */ /* 0x000fd8000f8e00ff */
[----:B------:R-:W-:Y:S05]  /*0230*/  @!P0 BRA `(.L_x_4) ;  /* 0xfffffffc00dc8947 */ /* 0x000fea000383ffff */
.L_x_3:
[C---:B------:R-:W-:Y:S01]  /*0240*/  VIADD R3, R0.reuse, 0x10 ;  /* 0x0000001000037836 */ /* 0x040fe20000000000 */
[----:B------:R-:W-:Y:S01]  /*0250*/  UMOV UR5, 0x50 ;  /* 0x0000005000057882 */ /* 0x000fe20000000000 */
[----:B------:R-:W-:Y:S01]  /*0260*/  SHF.L.U32 R2, R7, R0, RZ ;  /* 0x0000000007027219 */ /* 0x000fe200000006ff */
[----:B------:R-:W-:Y:S01]  /*0270*/  ULEA UR5, UR6, UR5, 0x18 ;  /* 0x0000000506057291 */ /* 0x000fe2000f8ec0ff */
[----:B------:R-:W-:Y:S01]  /*0280*/  IMAD.SHL.U32 R0, R0, 0x20, RZ ;  /* 0x0000002000007824 */ /* 0x000fe200078e00ff */
[----:B------:R-:W-:-:S04]  /*0290*/  SHF.L.U32 R3, R4, R3, RZ ;  /* 0x0000000304037219 */ /* 0x000fc800000006ff */
[----:B------:R-:W-:-:S05]  /*02a0*/  LOP3.LUT R2, R3, R2, RZ, 0xfc, !PT ;  /* 0x0000000203027212 */ /* 0x000fca00078efcff */
[----:B------:R0:W-:Y:S04]  /*02b0*/  ATOMS.OR RZ, [UR5], R2 ;  /* 0x00000002ffff798c */ /* 0x0001e8000b000005 */
[----:B------:R0:W-:Y:S01]  /*02c0*/  STS [UR4], R0 ;  /* 0x00000000ff007988 */ /* 0x0001e20008000804 */
[----:B------:R-:W-:Y:S05]  /*02d0*/  BRA `(.L_x_2) ;  /* 0x0000000000107947 */ /* 0x000fea0003800000 */
.L_x_1:
[----:B------:R-:W-:Y:S01]  /*02e0*/  IMAD.MOV.U32 R0, RZ, RZ, -0x1 ;  /* 0xffffffffff007424 */ /* 0x000fe200078e00ff */
[----:B------:R-:W-:-:S04]  /*02f0*/  MOV R2, 0x320 ;  /* 0x0000032000027802 */ /* 0x000fc80000000f00 */
[----:B------:R0:W-:Y:S03]  /*0300*/  STS [UR4], R0 ;  /* 0x00000000ff007988 */ /* 0x0001e60008000804 */
[----:B0-----:R-:W-:Y:S05]  /*0310*/  CALL.REL.NOINC `($__internal_1_$__cuda_sm10x_tcgen05_guardrail_trap_phase_invalid_during_alloc) ;  /* 0x000000b0009c7944 */ /* 0x001fea0003c00000 */
.L_x_2:
[----:B------:R-:W-:Y:S05]  /*0320*/  WARPSYNC.ALL ;  /* 0x0000000000007948 */ /* 0x000fea0003800000 */
[----:B------:R-:W-:Y:S01]  /*0330*/  NOP ;  /* 0x0000000000007918 */ /* 0x000fe20000000000 */
.L_x_0:
[----:B------:R-:W1:Y:S01]  /*0340*/  LDC.64 R58, c[0x0][0x398] ;  /* 0x0000e600ff3a7b82 */ /* 0x000e620000000a00 */
[----:B------:R-:W2:Y:S01]  /*0350*/  S2R R7, SR_CTAID.X ;  /* 0x0000000000077919 */ /* 0x000ea20000002500 */
[----:B------:R-:W-:Y:S01]  /*0360*/  UMOV UR13, 0x400 ;  /* 0x00000400000d7882 */ /* 0x000fe20000000000 */
[----:B------:R-:W3:Y:S01]  /*0370*/  LDCU UR4, c[0x0][0x3ac] ;  /* 0x00007580ff0477ac */ /* 0x000ee20008000800 */
[----:B------:R-:W4:Y:S04]  /*0380*/  LDCU UR7, c[0x0][0x3b0] ;  /* 0x00007600ff0777ac */ /* 0x000f280008000800 */
[----:B------:R-:W5:Y:S01]  /*0390*/  S2UR UR5, SR_CgaCtaId ;  /* 0x00000000000579c3 */ /* 0x000f620000008800 */
[----:B------:R-:W0:Y:S01]  /*03a0*/  LDCU.128 UR20, c[0x0][0x380] ;  /* 0x00007000ff1477ac */ /* 0x000e220008000c00 */
[----:B------:R-:W0:Y:S06]  /*03b0*/  LDCU UR29, c[0x0][0x3b0] ;  /* 0x00007600ff1d77ac */ /* 0x000e2c0008000800 */
[----:B------:R-:W0:Y:S01]  /*03c0*/  LDC R205, c[0x0][0x3a0] ;  /* 0x0000e800ffcd7b82 */ /* 0x000e220000000800 */
[----:B------:R-:W0:Y:S01]  /*03d0*/  LDCU UR30, c[0x0][0x3b0] ;  /* 0x00007600ff1e77ac */ /* 0x000e220008000800 */
[----:B------:R-:W0:Y:S02]  /*03e0*/  LDCU UR31, c[0x0][0x3b0] ;  /* 0x00007600ff1f77ac */ /* 0x000e240008000800 */
[----:B01----:R-:W-:Y:S01]  /*03f0*/  VIADD R0, R59, 0x3f ;  /* 0x0000003f3b007836 */ /* 0x003fe20000000000 */
[----:B------:R-:W-:-:S03]  /*0400*/  IABS R13, R58 ;  /* 0x0000003a000d7213 */ /* 0x000fc60000000000 */
[----:B------:R-:W0:Y:S01]  /*0410*/  LDC R135, c[0x0][0x3a8] ;  /* 0x0000ea00ff877b82 */ /* 0x000e220000000800 */
[----:B------:R-:W1:Y:S01]  /*0420*/  LDCU UR33, c[0x0][0x3b0] ;  /* 0x00007600ff2177ac */ /* 0x000e620008000800 */
[----:B------:R-:W-:Y:S01]  /*0430*/  SHF.R.S32.HI R3, RZ, 0x1f, R0 ;  /* 0x0000001fff037819 */ /* 0x000fe20000011400 */
[----:B------:R-:W0:Y:S03]  /*0440*/  LDCU UR9, c[0x0][0x3b0] ;  /* 0x00007600ff0977ac */ /* 0x000e260008000800 */
[----:B------:R-:W-:Y:S02]  /*0450*/  LEA.HI R3, R3, R0, RZ, 0x6 ;  /* 0x0000000003037211 */ /* 0x000fe400078f30ff */
[----:B--2---:R-:W-:Y:S01]  /*0460*/  IABS R8, R7 ;  /* 0x0000000700087213 */ /* 0x004fe20000000000 */
[----:B-----5:R-:W-:Y:S01]  /*0470*/  ULEA UR13, UR5, UR13, 0x18 ;  /* 0x0000000d050d7291 */ /* 0x020fe2000f8ec0ff */
[----:B------:R-:W-:Y:S01]  /*0480*/  SHF.R.S32.HI R3, RZ, 0x6, R3 ;  /* 0x00000006ff037819 */ /* 0x000fe20000011403 */
[----:B------:R-:W2:Y:S01]  /*0490*/  LDCU UR10, c[0x0][0x3b0] ;  /* 0x00007600ff0a77ac */ /* 0x000ea20008000800 */
[----:B------:R-:W-:-:S03]  /*04a0*/  VIADD R38, R205, 0xfffffffb ;  /* 0xfffffffbcd267836 */ /* 0x000fc60000000000 */
[----:B------:R-:W-:Y:S01]  /*04b0*/  IMAD.SHL.U32 R4, R3, 0x8, RZ ;  /* 0x0000000803047824 */ /* 0x000fe200078e00ff */
[----:B------:R-:W5:Y:S04]  /*04c0*/  LDCU UR11, c[0x0][0x3b0] ;  /* 0x00007600ff0b77ac */ /* 0x000f680008000800 */
[-C--:B------:R-:W-:Y:S01]  /*04d0*/  IABS R9, R4.reuse ;  /* 0x0000000400097213 */ /* 0x080fe20000000000 */
[----:B------:R-:W0:Y:S01]  /*04e0*/  LDCU UR14, c[0x0][0x3b0] ;  /* 0x00007600ff0e77ac */ /* 0x000e220008000800 */
[----:B------:R-:W-:Y:S02]  /*04f0*/  IABS R10, R4 ;  /* 0x00000004000a7213 */ /* 0x000fe40000000000 */
[----:B------:R-:W1:Y:S01]  /*0500*/  I2F.RP R0, R9 ;  /* 0x0000000900007306 */ /* 0x000e620000209400 */
[----:B------:R-:W0:Y:S01]  /*0510*/  LDCU UR15, c[0x0][0x3b0] ;  /* 0x00007600ff0f77ac */ /* 0x000e220008000800 */
[----:B------:R-:W0:Y:S01]  /*0520*/  LDCU UR16, c[0x0][0x3b0] ;  /* 0x00007600ff1077ac */ /* 0x000e220008000800 */
[----:B------:R-:W0:Y:S01]  /*0530*/  LDCU UR17, c[0x0][0x3b0] ;  /* 0x00007600ff1177ac */ /* 0x000e220008000800 */
[----:B------:R-:W0:Y:S04]  /*0540*/  LDCU UR18, c[0x0][0x3b0] ;  /* 0x00007600ff1277ac */ /* 0x000e280008000800 */
[----:B-1----:R-:W1:Y:S01]  /*0550*/  MUFU.RCP R0, R0 ;  /* 0x0000000000007308 */ /* 0x002e620000001000 */
[----:B------:R-:W0:Y:S01]  /*0560*/  LDCU UR19, c[0x0][0x3b0] ;  /* 0x00007600ff1377ac */ /* 0x000e220008000800 */
[----:B------:R-:W0:Y:S01]  /*0570*/  LDCU UR24, c[0x0][0x3b0] ;  /* 0x00007600ff1877ac */ /* 0x000e220008000800 */
[----:B------:R-:W0:Y:S01]  /*0580*/  LDCU UR25, c[0x0][0x3b0] ;  /* 0x00007600ff1977ac */ /* 0x000e220008000800 */
[----:B------:R-:W0:Y:S01]  /*0590*/  LDCU UR28, c[0x0][0x3b0] ;  /* 0x00007600ff1c77ac */ /* 0x000e220008000800 */
[----:B-1----:R-:W-:Y:S01]  /*05a0*/  VIADD R2, R0, 0xffffffe ;  /* 0x0ffffffe00027836 */ /* 0x002fe20000000000 */
[----:B------:R-:W1:Y:S01]  /*05b0*/  LDCU UR32, c[0x0][0x3b0] ;  /* 0x00007600ff2077ac */ /* 0x000e620008000800 */
[----:B------:R-:W-:-:S02]  /*05c0*/  IMAD.MOV R0, RZ, RZ, -R10 ;  /* 0x000000ffff007224 */ /* 0x000fc400078e0a0a */
[----:B------:R0:W1:Y:S01]  /*05d0*/  F2I.FTZ.U32.TRUNC.NTZ R3, R2 ;  /* 0x0000000200037305 */ /* 0x000062000021f000 */
[----:B------:R-:W2:Y:S01]  /*05e0*/  LDCU UR34, c[0x0][0x3b0] ;  /* 0x00007600ff2277ac */ /* 0x000ea20008000800 */
[----:B------:R-:W2:Y:S01]  /*05f0*/  LDCU UR35, c[0x0][0x3b0] ;  /* 0x00007600ff2377ac */ /* 0x000ea20008000800 */
[----:B0-----:R-:W-:Y:S01]  /*0600*/  IMAD.MOV.U32 R2, RZ, RZ, RZ ;  /* 0x000000ffff027224 */ /* 0x001fe200078e00ff */
[----:B------:R-:W0:Y:S01]  /*0610*/  LDCU UR36, c[0x0][0x3b0] ;  /* 0x00007600ff2477ac */ /* 0x000e220008000800 */
[----:B------:R-:W0:Y:S01]  /*0620*/  LDCU UR6, c[0x0][0x3a4] ;  /* 0x00007480ff0677ac */ /* 0x000e220008000800 */
[----:B-1----:R-:W-:-:S04]  /*0630*/  IMAD.MOV R6, RZ, RZ, -R3 ;  /* 0x000000ffff067224 */ /* 0x002fc800078e0a03 */
[----:B------:R-:W-:Y:S02]  /*0640*/  IMAD R11, R6, R9, RZ ;  /* 0x00000009060b7224 */ /* 0x000fe400078e02ff */
[----:B------:R-:W-:Y:S02]  /*0650*/  IMAD.MOV.U32 R6, RZ, RZ, R8 ;  /* 0x000000ffff067224 */ /* 0x000fe400078e0008 */
[----:B------:R-:W-:-:S06]  /*0660*/  IMAD.HI.U32 R3, R3, R11, R2 ;  /* 0x0000000b03037227 */ /* 0x000fcc00078e0002 */
[----:B------:R-:W-:-:S04]  /*0670*/  IMAD.HI.U32 R3, R3, R6, RZ ;  /* 0x0000000603037227 */ /* 0x000fc800078e00ff */
[----:B------:R-:W-:Y:S01]  /*0680*/  IMAD R0, R3, R0, R6 ;  /* 0x0000000003007224 */ /* 0x000fe200078e0206 */
[----:B------:R-:W-:Y:S04]  /*0690*/  BAR.SYNC.DEFER_BLOCKING 0x0 ;  /* 0x0000000000007b1d */ /* 0x000fe80000010000 */
[----:B------:R-:W-:-:S13]  /*06a0*/  ISETP.GT.U32.AND P1, PT, R9, R0, PT ;  /* 0x000000000900720c */ /* 0x000fda0003f24070 */
[----:B------:R-:W-:Y:S02]  /*06b0*/  @!P1 IMAD.IADD R0, R0, 0x1, -R9 ;  /* 0x0000000100009824 */ /* 0x000fe400078e0a09 */
[----:B------:R-:W-:Y:S01]  /*06c0*/  @!P1 VIADD R3, R3, 0x1 ;  /* 0x0000000103039836 */ /* 0x000fe20000000000 */
[----:B------:R-:W-:Y:S02]  /*06d0*/  ISETP.NE.AND P1, PT, R4, RZ, PT ;  /* 0x000000ff0400720c */ /* 0x000fe40003f25270 */
[----:B------:R-:W-:Y:S02]  /*06e0*/  ISETP.GE.U32.AND P0, PT, R0, R9, PT ;  /* 0x000000090000720c */ /* 0x000fe40003f06070 */
[----:B------:R-:W-:-:S04]  /*06f0*/  LOP3.LUT R0, R7, R4, RZ, 0x3c, !PT ;  /* 0x0000000407007212 */ /* 0x000fc800078e3cff */
[----:B------:R-:W-:Y:S01]  /*0700*/  ISETP.GE.AND P2, PT, R0, RZ, PT ;  /* 0x000000ff0000720c */ /* 0x000fe20003f46270 */
[----:B------:R-:W-:-:S06]  /*0710*/  VIADD R0, R58, 0x7f ;  /* 0x0000007f3a007836 */ /* 0x000fcc0000000000 */
[----:B------:R-:W-:-:S04]  /*0720*/  @P0 VIADD R3, R3, 0x1 ;  /* 0x0000000103030836 */ /* 0x000fc80000000000 */
[----:B------:R-:W-:Y:S01]  /*0730*/  IMAD.MOV.U32 R2, RZ, RZ, R3 ;  /* 0x000000ffff027224 */ /* 0x000fe200078e0003 */
[----:B------:R-:W-:-:S03]  /*0740*/  SHF.R.S32.HI R3, RZ, 0x1f, R0 ;  /* 0x0000001fff037819 */ /* 0x000fc60000011400 */
[----:B------:R-:W-:Y:S01]  /*0750*/  @!P2 IMAD.MOV R2, RZ, RZ, -R2 ;  /* 0x000000ffff02a224 */ /* 0x000fe200078e0a02 */
[----:B------:R-:W-:Y:S02]  /*0760*/  @!P1 LOP3.LUT R2, RZ, R4, RZ, 0x33, !PT ;  /* 0x00000004ff029212 */ /* 0x000fe400078e33ff */
[----:B------:R-:W-:-:S03]  /*0770*/  LEA.HI R3, R3, R0, RZ, 0x7 ;  /* 0x0000000003037211 */ /* 0x000fc600078f38ff */
[----:B------:R-:W-:Y:S02]  /*0780*/  IMAD.SHL.U32 R10, R2, 0x8, RZ ;  /* 0x00000008020a7824 */ /* 0x000fe400078e00ff */
[----:B------:R-:W-:-:S03]  /*0790*/  IMAD.MOV R2, RZ, RZ, -R2 ;  /* 0x000000ffff027224 */ /* 0x000fc600078e0a02 */
[----:B------:R-:W-:Y:S01]  /*07a0*/  LEA.HI.SX32 R3, R3, -R10, 0x19 ;  /* 0x8000000a03037211 */ /* 0x000fe200078fcaff */
[----:B------:R-:W-:-:S03]  /*07b0*/  IMAD R12, R4, R2, R7 ;  /* 0x00000002040c7224 */ /* 0x000fc600078e0207 */
[----:B------:R-:W-:Y:S02]  /*07c0*/  VIMNMX R15, PT, PT, R3, 0x8, PT ;  /* 0x00000008030f7848 */ /* 0x000fe40003fe0100 */
[----:B------:R-:W-:Y:S02]  /*07d0*/  IABS R11, R12 ;  /* 0x0000000c000b7213 */ /* 0x000fe40000000000 */
[-C--:B------:R-:W-:Y:S02]  /*07e0*/  IABS R9, R15.reuse ;  /* 0x0000000f00097213 */ /* 0x080fe40000000000 */
[----:B------:R-:W-:Y:S02]  /*07f0*/  IABS R4, R15 ;  /* 0x0000000f00047213 */ /* 0x000fe40000000000 */
[----:B------:R-:W1:Y:S08]  /*0800*/  I2F.RP R0, R9 ;  /* 0x0000000900007306 */ /* 0x000e700000209400 */
[----:B-1----:R-:W1:Y:S02]  /*0810*/  MUFU.RCP R0, R0 ;  /* 0x0000000000007308 */ /* 0x002e640000001000 */
[----:B-1----:R-:W-:-:S02]  /*0820*/  VIADD R3, R0, 0xffffffe ;  /* 0x0ffffffe00037836 */ /* 0x002fc40000000000 */
[----:B------:R-:W-:Y:S01]  /*0830*/  IMAD.MOV R0, RZ, RZ, -R4 ;  /* 0x000000ffff007224 */ /* 0x000fe200078e0a04 */
[----:B------:R-:W-:-:S03]  /*0840*/  IABS R4, R59 ;  /* 0x0000003b00047213 */ /* 0x000fc60000000000 */
[----:B------:R-:W1:Y:S02]  /*0850*/  F2I.FTZ.U32.TRUNC.NTZ R3, R3 ;  /* 0x0000000300037305 */ /* 0x000e64000021f000 */
[----:B-1----:R-:W-:-:S04]  /*0860*/  IMAD.MOV R6, RZ, RZ, -R3 ;  /* 0x000000ffff067224 */ /* 0x002fc800078e0a03 */
[----:B------:R-:W-:Y:S02]  /*0870*/  IMAD.MOV.U32 R2, RZ, RZ, R6 ;  /* 0x000000ffff027224 */ /* 0x000fe400078e0006 */
[----:B------:R-:W1:Y:S02]  /*0880*/  I2F.RP R6, R4 ;  /* 0x0000000400067306 */ /* 0x000e640000209400 */
[----:B------:R-:W-:Y:S02]  /*0890*/  IMAD R7, R2, R9, RZ ;  /* 0x0000000902077224 */ /* 0x000fe400078e02ff */
[----:B------:R-:W-:-:S04]  /*08a0*/  IMAD.MOV.U32 R2, RZ, RZ, RZ ;  /* 0x000000ffff027224 */ /* 0x000fc800078e00ff */
[----:B------:R-:W-:Y:S02]  /*08b0*/  IMAD.HI.U32 R2, R3, R7, R2 ;  /* 0x0000000703027227 */ /* 0x000fe400078e0002 */
[----:B------:R-:W0:Y:S04]  /*08c0*/  I2F.RP R3, R13 ;  /* 0x0000000d00037306 */ /* 0x000e280000209400 */
[----:B------:R-:W-:-:S04]  /*08d0*/  IMAD.HI.U32 R2, R2, R11, RZ ;  /* 0x0000000b02027227 */ /* 0x000fc800078e00ff */
[----:B------:R-:W-:Y:S01]  /*08e0*/  IMAD R0, R2, R0, R11 ;  /* 0x0000000002007224 */ /* 0x000fe200078e020b */
[----:B-1----:R-:W1:Y:S01]  /*08f0*/  MUFU.RCP R6, R6 ;  /* 0x0000000600067308 */ /* 0x002e620000001000 */
[----:B------:R-:W-:-:S03]  /*0900*/  SHF.R.U32.HI R11, RZ, 0x6, R5 ;  /* 0x00000006ff0b7819 */ /* 0x000fc60000011605 */
[----:B------:R-:W-:Y:S02]  /*0910*/  ISETP.GT.U32.AND P1, PT, R9, R0, PT ;  /* 0x000000000900720c */ /* 0x000fe40003f24070 */
[----:B------:R-:W-:Y:S02]  /*0920*/  SGXT.U32 R11, R11, 0x1 ;  /* 0x000000010b0b781a */ /* 0x000fe40000000000 */
[----:B0-----:R-:W0:Y:S09]  /*0930*/  MUFU.RCP R3, R3 ;  /* 0x0000000300037308 */ /* 0x001e320000001000 */
[----:B------:R-:W-:-:S02]  /*0940*/  @!P1 IMAD.IADD R0, R0, 0x1, -R9 ;  /* 0x0000000100009824 */ /* 0x000fc400078e0a09 */
[----:B-1----:R-:W-:Y:S02]  /*0950*/  VIADD R8, R6, 0xffffffe ;  /* 0x0ffffffe06087836 */ /* 0x002fe40000000000 */
[----:B------:R-:W1:Y:S01]  /*0960*/  LDS R6, [UR13] ;  /* 0x0000000dff067984 */ /* 0x000e620008000800 */
[----:B------:R-:W-:Y:S01]  /*0970*/  BAR.SYNC.DEFER_BLOCKING 0x0 ;  /* 0x0000000000007b1d */ /* 0x000fe20000010000 */
[----:B------:R-:W-:Y:S01]  /*0980*/  ISETP.GE.U32.AND P0, PT, R0, R9, PT ;  /* 0x000000090000720c */ /* 0x000fe20003f06070 */
[----:B------:R-:W-:Y:S01]  /*0990*/  @!P1 VIADD R2, R2, 0x1 ;  /* 0x0000000102029836 */ /* 0x000fe20000000000 */
[----:B------:R-:W-:Y:S01]  /*09a0*/  LOP3.LUT R0, R12, R15, RZ, 0x3c, !PT ;  /* 0x0000000f0c007212 */ /* 0x000fe200078e3cff */
[----:B0-----:R-:W-:Y:S01]  /*09b0*/  VIADD R3, R3, 0xffffffe ;  /* 0x0ffffffe03037836 */ /* 0x001fe20000000000 */
[----:B------:R-:W-:Y:S01]  /*09c0*/  ISETP.NE.AND P1, PT, R15, RZ, PT ;  /* 0x000000ff0f00720c */ /* 0x000fe20003f25270 */
[----:B------:R-:W-:Y:S01]  /*09d0*/  F2I.FTZ.U32.TRUNC.NTZ R9, R8 ;  /* 0x0000000800097305 */ /* 0x000fe2000021f000 */
[----:B------:R-:W-:-:S07]  /*09e0*/  ISETP.GE.AND P2, PT, R0, RZ, PT ;  /* 0x000000ff0000720c */ /* 0x000fce0003f46270 */
[----:B------:R-:W-:Y:S01]  /*09f0*/  @P0 VIADD R2, R2, 0x1 ;  /* 0x0000000102020836 */ /* 0x000fe20000000000 */
[----:B------:R0:W2:Y:S03]  /*0a00*/  F2I.FTZ.U32.TRUNC.NTZ R7, R3 ;  /* 0x0000000300077305 */ /* 0x0000a6000021f000 */
[----:B------:R-:W-:-:S04]  /*0a10*/  IMAD.MOV.U32 R0, RZ, RZ, R2 ;  /* 0x000000ffff007224 */ /* 0x000fc800078e0002 */
[----:B------:R-:W-:Y:S01]  /*0a20*/  @!P2 IMAD.MOV R0, RZ, RZ, -R0 ;  /* 0x000000ffff00a224 */ /* 0x000fe200078e0a00 */
[----:B------:R-:W-:Y:S02]  /*0a30*/  @!P1 LOP3.LUT R0, RZ, R15, RZ, 0x33, !PT ;  /* 0x0000000fff009212 */ /* 0x000fe400078e33ff */
[----:B0-----:R-:W-:-:S03]  /*0a40*/  LOP3.LUT R3, R5, 0x7f, RZ, 0xc0, !PT ;  /* 0x0000007f05037812 */ /* 0x001fc600078ec0ff */
[----:B------:R-:W-:Y:S02]  /*0a50*/  IMAD.MOV R2, RZ, RZ, -R0 ;  /* 0x000000ffff027224 */ /* 0x000fe400078e0a00 */
[----:B------:R-:W-:Y:S02]  /*0a60*/  IMAD.SHL.U32 R0, R0, 0x40, RZ ;  /* 0x0000004000007824 */ /* 0x000fe400078e00ff */
[----:B------:R-:W-:Y:S01]  /*0a70*/  IMAD R2, R15, R2, R12 ;  /* 0x000000020f027224 */ /* 0x000fe200078e020c */
[----:B------:R-:W-:Y:S01]  /*0a80*/  SHF.R.U32.HI R12, RZ, 0x5, R5 ;  /* 0x00000005ff0c7819 */ /* 0x000fe20000011605 */
[----:B--2---:R-:W-:Y:S01]  /*0a90*/  IMAD.MOV R8, RZ, RZ, -R7 ;  /* 0x000000ffff087224 */ /* 0x004fe200078e0a07 */
[----:B------:R-:W-:Y:S01]  /*0aa0*/  LOP3.LUT R11, R0, R11, RZ, 0xfc, !PT ;  /* 0x0000000b000b7212 */ /* 0x000fe200078efcff */
[--C-:B------:R-:W-:Y:S01]  /*0ab0*/  IMAD.MOV R15, RZ, RZ, -R9.reuse ;  /* 0x000000ffff0f7224 */ /* 0x100fe200078e0a09 */
[----:B------:R-:W-:Y:S01]  /*0ac0*/  R2UR UR8, R12 ;  /* 0x000000000c0872ca */ /* 0x000fe200000e0000 */
[----:B------:R-:W-:Y:S01]  /*0ad0*/  IMAD.IADD R2, R10, 0x1, R2 ;  /* 0x000000010a027824 */ /* 0x000fe200078e0202 */
[----:B------:R-:W-:Y:S01]  /*0ae0*/  LOP3.LUT R14, R11, 0x2, RZ, 0xfc, !PT ;  /* 0x000000020b0e7812 */ /* 0x000fe200078efcff */
[----:B------:R-:W-:Y:S01]  /*0af0*/  IMAD.MOV.U32 R10, RZ, RZ, R8 ;  /* 0x000000ffff0a7224 */ /* 0x000fe200078e0008 */
[----:B-1----:R-:W-:Y:S01]  /*0b00*/  R2UR UR12, R6 ;  /* 0x00000000060c72ca */ /* 0x002fe200000e0000 */
[----:B------:R-:W-:Y:S01]  /*0b10*/  IMAD R15, R15, R4, RZ ;  /* 0x000000040f0f7224 */ /* 0x000fe200078e02ff */
[----:B------:R-:W-:Y:S01]  /*0b20*/  IABS R12, R14 ;  /* 0x0000000e000c7213 */ /* 0x000fe20000000000 */
[----:B------:R-:W-:Y:S01]  /*0b30*/  IMAD.MOV.U32 R8, RZ, RZ, RZ ;  /* 0x000000ffff087224 */ /* 0x000fe200078e00ff */
[----:B------:R-:W-:Y:S01]  /*0b40*/  ISETP.GE.AND P0, PT, R14, RZ, PT ;  /* 0x000000ff0e00720c */ /* 0x000fe20003f06270 */
[----:B------:R-:W-:Y:S01]  /*0b50*/  IMAD.MOV.U32 R6, RZ, RZ, RZ ;  /* 0x000000ffff067224 */ /* 0x000fe200078e00ff */
[----:B------:R-:W-:Y:S01]  /*0b60*/  LOP3.LUT R14, R11, 0x6, RZ, 0xfc, !PT ;  /* 0x000000060b0e7812 */ /* 0x000fe200078efcff */
[----:B------:R-:W-:Y:S01]  /*0b70*/  IMAD.HI.U32 R8, R9, R15, R8 ;  /* 0x0000000f09087227 */ /* 0x000fe200078e0008 */
[----:B------:R-:W-:-:S02]  /*0b80*/  LOP3.LUT R16, R11, 0x8, RZ, 0xfc, !PT ;  /* 0x000000080b107812 */ /* 0x000fc400078efcff */
[----:B------:R-:W-:Y:S01]  /*0b90*/  IABS R17, R14 ;  /* 0x0000000e00117213 */ /* 0x000fe20000000000 */
[----:B------:R-:W-:Y:S01]  /*0ba0*/  IMAD R9, R10, R13, RZ ;  /* 0x0000000d0a097224 */ /* 0x000fe200078e02ff */
[----:B------:R-:W-:Y:S01]  /*0bb0*/  IABS R19, R16 ;  /* 0x0000001000137213 */ /* 0x000fe20000000000 */
[----:B------:R-:W-:Y:S01]  /*0bc0*/  IMAD.MOV.U32 R15, RZ, RZ, R12 ;  /* 0x000000ffff0f7224 */ /* 0x000fe200078e000c */
[----:B------:R-:W-:Y:S01]  /*0bd0*/  LOP3.LUT R18, R11, 0xa, RZ, 0xfc, !PT ;  /* 0x0000000a0b127812 */ /* 0x000fe200078efcff */
[----:B------:R-:W-:Y:S01]  /*0be0*/  IMAD.HI.U32 R6, R7, R9, R6 ;  /* 0x0000000907067227 */ /* 0x000fe200078e0006 */
[----:B------:R-:W-:Y:S02]  /*0bf0*/  LOP3.LUT R9, R11, 0x4, RZ, 0xfc, !PT ;  /* 0x000000040b097812 */ /* 0x000fe400078efcff */
[----:B------:R-:W-:Y:S01]  /*0c00*/  IABS R21, R18 ;  /* 0x0000001200157213 */ /* 0x000fe20000000000 */
[----:B------:R-:W-:Y:S01]  /*0c10*/  IMAD.HI.U32 R7, R8, R15, RZ ;  /* 0x0000000f08077227 */ /* 0x000fe200078e00ff */
[----:B------:R-:W-:-:S02]  /*0c20*/  IABS R12, R9 ;  /* 0x00000009000c7213 */ /* 0x000fc40000000000 */
[----:B------:R-:W-:Y:S01]  /*0c30*/  ISETP.GE.AND P6, PT, R9, RZ, PT ;  /* 0x000000ff0900720c */ /* 0x000fe20003fc6270 */
[----:B------:R-:W-:Y:S01]  /*0c40*/  IMAD R2, R2, 0x80, R3 ;  /* 0x0000008002027824 */ /* 0x000fe200078e0203 */
[C---:B------:R-:W-:Y:S01]  /*0c50*/  LOP3.LUT R20, R11.reuse, 0xc, RZ, 0xfc, !PT ;  /* 0x0000000c0b147812 */ /* 0x040fe200078efcff */
[----:B------:R-:W-:Y:S01]  /*0c60*/  IMAD.MOV R7, RZ, RZ, -R7 ;  /* 0x000000ffff077224 */ /* 0x000fe200078e0a07 */
[----:B------:R-:W-:Y:S02]  /*0c70*/  LOP3.LUT R24, R11, 0x10, RZ, 0xfc, !PT ;  /* 0x000000100b187812 */ /* 0x000fe400078efcff */
[----:B------:R-:W-:Y:S01]  /*0c80*/  IABS R10, R2 ;  /* 0x00000002000a7213 */ /* 0x000fe20000000000 */
[----:B------:R-:W-:Y:S01]  /*0c90*/  IMAD R9, R4, R7, R15 ;  /* 0x0000000704097224 */ /* 0x000fe200078e020f */
[----:B------:R-:W-:Y:S01]  /*0ca0*/  IABS R23, R20 ;  /* 0x0000001400177213 */ /* 0x000fe20000000000 */
[----:B------:R-:W-:Y:S01]  /*0cb0*/  IMAD.MOV.U32 R15, RZ, RZ, R12 ;  /* 0x000000ffff0f7224 */ /* 0x000fe200078e000c */
[----:B------:R-:W-:Y:S01]  /*0cc0*/  IABS R27, R24 ;  /* 0x00000018001b7213 */ /* 0x000fe20000000000 */
[----:B------:R-:W-:Y:S01]  /*0cd0*/  IMAD.HI.U32 R6, R6, R10, RZ ;  /* 0x0000000a06067227 */ /* 0x000fe200078e00ff */
[----:B------:R-:W-:-:S02]  /*0ce0*/  ISETP.GT.U32.AND P2, PT, R4, R9, PT ;  /* 0x000000090400720c */ /* 0x000fc40003f44070 */
[C---:B------:R-:W-:Y:S01]  /*0cf0*/  LOP3.LUT R26, R11.reuse, 0x36, RZ, 0xfc, !PT ;  /* 0x000000360b1a7812 */ /* 0x040fe200078efcff */
[----:B------:R-:W-:Y:S01]  /*0d00*/  IMAD.HI.U32 R7, R8, R15, RZ ;  /* 0x0000000f08077227 */ /* 0x000fe200078e00ff */
[----:B------:R-:W-:Y:S02]  /*0d10*/  LOP3.LUT R28, R11, 0x38, RZ, 0xfc, !PT ;  /* 0x000000380b1c7812 */ /* 0x000fe400078efcff */
[----:B------:R-:W-:Y:S01]  /*0d20*/  IABS R65, R26 ;  /* 0x0000001a00417213 */ /* 0x000fe20000000000 */
[----:B------:R-:W-:Y:S01]  /*0d30*/  IMAD.MOV R6, RZ, RZ, -R6 ;  /* 0x000000ffff067224 */ /* 0x000fe200078e0a06 */
[----:B------:R-:W-:Y:S01]  /*0d40*/  IABS R67, R11 ;  /* 0x0000000b00437213 */ /* 0x000fe20000000000 */
[----:B------:R-:W-:Y:S01]  /*0d50*/  IMAD.MOV R7, RZ, RZ, -R7 ;  /* 0x000000ffff077224 */ /* 0x000fe200078e0a07 */
[----:B------:R-:W-:Y:S01]  /*0d60*/  IABS R69, R28 ;  /* 0x0000001c00457213 */ /* 0x000fe20000000000 */
[----:B------:R-:W-:Y:S01]  /*0d70*/  IMAD R6, R13, R6, R10 ;  /* 0x000000060d067224 */ /* 0x000fe200078e020a */
[----:B------:R-:W-:Y:S01]  /*0d80*/  LOP3.LUT R30, R11, 0x3a, RZ, 0xfc, !PT ;  /* 0x0000003a0b1e7812 */ /* 0x000fe200078efcff */
[----:B------:R-:W-:Y:S01]  /*0d90*/  IMAD R15, R4, R7, R15 ;  /* 0x00000007040f7224 */ /* 0x000fe200078e020f */
[----:B------:R-:W-:Y:S01]  /*0da0*/  LEA.HI R7, R5, R0, RZ, 0x1a ;  /* 0x0000000005077211 */ /* 0x000fe200078fd0ff */
[----:B------:R-:W-:Y:S01]  /*0db0*/  IMAD.HI.U32 R10, R8, R17, RZ ;  /* 0x00000011080a7227 */ /* 0x000fe200078e00ff */
[----:B------:R-:W-:-:S02]  /*0dc0*/  ISETP.GT.U32.AND P1, PT, R13, R6, PT ;  /* 0x000000060d00720c */ /* 0x000fc40003f24070 */
[----:B------:R-:W-:Y:S01]  /*0dd0*/  ISETP.GT.U32.AND P3, PT, R4, R15, PT ;  /* 0x0000000f0400720c */ /* 0x000fe20003f64070 */
[----:B------:R-:W-:-:S04]  /*0de0*/  IMAD.HI.U32 R12, R8, R19, RZ ;  /* 0x00000013080c7227 */ /* 0x000fc800078e00ff */
[----:B------:R-:W-:Y:S02]  /*0df0*/  IMAD.MOV R10, RZ, RZ, -R10 ;  /* 0x000000ffff0a7224 */ /* 0x000fe400078e0a0a */
[----:B------:R-:W-:Y:S02]  /*0e00*/  IMAD.MOV R12, RZ, RZ, -R12 ;  /* 0x000000ffff0c7224 */ /* 0x000fe400078e0a0c */
[----:B------:R-:W-:Y:S02]  /*0e10*/  IMAD R17, R4, R10, R17 ;  /* 0x0000000a04117224 */ /* 0x000fe400078e0211 */
[----:B------:R-:W-:-:S04]  /*0e20*/  IMAD.HI.U32 R10, R8, R21, RZ ;  /* 0x00000015080a7227 */ /* 0x000fc800078e00ff */
[----:B------:R-:W-:Y:S02]  /*0e30*/  IMAD R19, R4, R12, R19 ;  /* 0x0000000c04137224 */ /* 0x000fe400078e0213 */
[----:B------:R-:W-:Y:S02]  /*0e40*/  @!P1 IMAD.IADD R6, R6, 0x1, -R13 ;  /* 0x0000000106069824 */ /* 0x000fe400078e0a0d */
[----:B------:R-:W-:Y:S01]  /*0e50*/  @!P3 IMAD.IADD R15, R15, 0x1, -R4 ;  /* 0x000000010f0fb824 */ /* 0x000fe200078e0a04 */
[C---:B------:R-:W-:Y:S01]  /*0e60*/  ISETP.GT.U32.AND P3, PT, R4.reuse, R17, PT ;  /* 0x000000110400720c */ /* 0x040fe20003f64070 */
[----:B------:R-:W-:Y:S01]  /*0e70*/  IMAD.MOV R12, RZ, RZ, -R10 ;  /* 0x000000ffff0c7224 */ /* 0x000fe200078e0a0a */
[----:B------:R-:W-:Y:S01]  /*0e80*/  ISETP.GT.U32.AND P1, PT, R4, R19, PT ;  /* 0x000000130400720c */ /* 0x000fe20003f24070 */
[----:B------:R-:W-:Y:S01]  /*0e90*/  IMAD.HI.U32 R10, R8, R23, RZ ;  /* 0x00000017080a7227 */ /* 0x000fe200078e00ff */
[----:B------:R-:W-:-:S03]  /*0ea0*/  ISETP.GT.U32.AND P4, PT, R4, R15, PT ;  /* 0x0000000f0400720c */ /* 0x000fc60003f84070 */
[----:B------:R-:W-:Y:S01]  /*0eb0*/  @!P2 IMAD.IADD R9, R9, 0x1, -R4 ;  /* 0x000000010909a824 */ /* 0x000fe200078e0a04 */
[----:B------:R-:W-:Y:S01]  /*0ec0*/  ISETP.GT.U32.AND P2, PT, R13, R6, PT ;  /* 0x000000060d00720c */ /* 0x000fe20003f44070 */
[----:B------:R-:W-:Y:S02]  /*0ed0*/  VIADD R22, R7, 0xe ;  /* 0x0000000e07167836 */ /* 0x000fe40000000000 */
[----:B------:R-:W-:Y:S01]  /*0ee0*/  IMAD.MOV R10, RZ, RZ, -R10 ;  /* 0x000000ffff0a7224 */ /* 0x000fe200078e0a0a */
[C---:B------:R-:W-:Y:S01]  /*0ef0*/  ISETP.GT.U32.AND P5, PT, R4.reuse, R9, PT ;  /* 0x000000090400720c */ /* 0x040fe20003fa4070 */
[C---:B------:R-:W-:Y:S01]  /*0f00*/  IMAD R21, R4.reuse, R12, R21 ;  /* 0x0000000c04157224 */ /* 0x040fe200078e0215 */
[----:B------:R-:W-:Y:S01]  /*0f10*/  IABS R25, R22 ;  /* 0x0000001600197213 */ /* 0x000fe20000000000 */
[----:B------:R-:W-:Y:S02]  /*0f20*/  IMAD R23, R4, R10, R23 ;  /* 0x0000000a04177224 */ /* 0x000fe400078e0217 */
[----:B------:R-:W-:-:S02]  /*0f30*/  @!P3 IMAD.IADD R17, R17, 0x1, -R4 ;  /* 0x000000011111b824 */ /* 0x000fc400078e0a04 */
[----:B------:R-:W-:Y:S01]  /*0f40*/  IMAD.HI.U32 R10, R8, R25, RZ ;  /* 0x00000019080a7227 */ /* 0x000fe200078e00ff */
[----:B------:R-:W-:-:S03]  /*0f50*/  ISETP.GT.U32.AND P3, PT, R4, R23, PT ;  /* 0x000000170400720c */ /* 0x000fc60003f64070 */
[----:B------:R-:W-:Y:S01]  /*0f60*/  @!P2 IMAD.IADD R6, R6, 0x1, -R13 ;  /* 0x000000010606a824 */ /* 0x000fe200078e0a0d */
[----:B------:R-:W-:Y:S01]  /*0f70*/  ISETP.GT.U32.AND P2, PT, R4, R21, PT ;  /* 0x000000150400720c */ /* 0x000fe20003f44070 */
[----:B------:R-:W-:Y:S02]  /*0f80*/  IMAD.MOV R10, RZ, RZ, -R10 ;  /* 0x000000ffff0a7224 */ /* 0x000fe400078e0a0a */
[--C-:B------:R-:W-:Y:S01]  /*0f90*/  @!P1 IMAD.IADD R19, R19, 0x1, -R4.reuse ;  /* 0x0000000113139824 */ /* 0x100fe200078e0a04 */
[----:B------:R-:W-:Y:S01]  /*0fa0*/  ISETP.GE.AND P1, PT, R16, RZ, PT ;  /* 0x000000ff1000720c */ /* 0x000fe20003f26270 */
[--C-:B------:R-:W-:Y:S01]  /*0fb0*/  @!P4 IMAD.IADD R15, R15, 0x1, -R4.reuse ;  /* 0x000000010f0fc824 */ /* 0x100fe200078e0a04 */
[C---:B------:R-:W-:Y:S01]  /*0fc0*/  ISETP.GT.U32.AND P4, PT, R4.reuse, R17, PT ;  /* 0x000000110400720c */ /* 0x040fe20003f84070 */
[----:B------:R-:W-:Y:S01]  /*0fd0*/  IMAD R25, R4, R10, R25 ;  /* 0x0000000a04197224 */ /* 0x000fe200078e0219 */
[----:B------:R-:W-:Y:S01]  /*0fe0*/  LOP3.LUT R16, R11, 0x1c, RZ, 0xfc, !PT ;  /* 0x0000001c0b107812 */ /* 0x000fe200078efcff */
[--C-:B------:R-:W-:Y:S01]  /*0ff0*/  @!P5 IMAD.IADD R9, R9, 0x1, -R4.reuse ;  /* 0x000000010909d824 */ /* 0x100fe200078e0a04 */
[----:B------:R-:W-:Y:S01]  /*1000*/  ISETP.GE.AND P5, PT, R14, RZ, PT ;  /* 0x000000ff0e00720c */ /* 0x000fe20003fa6270 */
[--C-:B------:R-:W-:Y:S01]  /*1010*/  @!P3 IMAD.IADD R23, R23, 0x1, -R4.reuse ;  /* 0x000000011717b824 */ /* 0x100fe200078e0a04 */
[C---:B------:R-:W-:Y:S01]  /*1020*/  ISETP.GT.U32.AND P3, PT, R4.reuse, R19, PT ;  /* 0x000000130400720c */ /* 0x040fe20003f64070 */
[----:B------:R-:W-:Y:S01]  /*1030*/  @!P6 IMAD.MOV R15, RZ, RZ, -R15 ;  /* 0x000000ffff0fe224 */ /* 0x000fe200078e0a0f */
[----:B------:R-:W-:Y:S01]  /*1040*/  ISETP.GT.U32.AND P6, PT, R4, R25, PT ;  /* 0x000000190400720c */ /* 0x000fe20003fc4070 */
[----:B------:R-:W-:Y:S01]  /*1050*/  @!P2 IMAD.IADD R21, R21, 0x1, -R4 ;  /* 0x000000011515a824 */ /* 0x000fe200078e0a04 */
[----:B------:R-:W-:Y:S01]  /*1060*/  LOP3.LUT R14, R11, 0x12, RZ, 0xfc, !PT ;  /* 0x000000120b0e7812 */ /* 0x000fe200078efcff */
[----:B------:R-:W-:Y:S01]  /*1070*/  IMAD.MOV.U32 R13, RZ, RZ, R9 ;  /* 0x000000ffff0d7224 */ /* 0x000fe200078e0009 */
[----:B------:R-:W-:Y:S01]  /*1080*/  ISETP.GE.AND P2, PT, R18, RZ, PT ;  /* 0x000000ff1200720c */ /* 0x000fe20003f46270 */
[----:B------:R-:W-:Y:S01]  /*1090*/  IMAD.HI.U32 R12, R8, R27, RZ ;  /* 0x0000001b080c7227 */ /* 0x000fe200078e00ff */
[----:B------:R-:W-:-:S02]  /*10a0*/  IABS R29, R14 ;  /* 0x0000000e001d7213 */ /* 0x000fc40000000000 */
[----:B------:R-:W-:Y:S01]  /*10b0*/  IABS R39, R16 ;  /* 0x0000001000277213 */ /* 0x000fe20000000000 */
[----:B------:R-:W-:Y:S01]  /*10c0*/  @!P0 IMAD.MOV R13, RZ, RZ, -R13 ;  /* 0x000000ffff0d8224 */ /* 0x000fe200078e0a0d */
[C---:B------:R-:W-:Y:S01]  /*10d0*/  ISETP.GT.U32.AND P0, PT, R4.reuse, R21, PT ;  /* 0x000000150400720c */ /* 0x040fe20003f04070 */
[----:B------:R-:W-:Y:S01]  /*10e0*/  IMAD.MOV R12, RZ, RZ, -R12 ;  /* 0x000000ffff0c7224 */ /* 0x000fe200078e0a0c */
[----:B------:R-:W-:Y:S01]  /*10f0*/  LOP3.LUT R18, R11, 0x20, RZ, 0xfc, !PT ;  /* 0x000000200b127812 */ /* 0x000fe200078efcff */
[--C-:B------:R-:W-:Y:S01]  /*1100*/  @!P4 IMAD.IADD R17, R17, 0x1, -R4.reuse ;  /* 0x000000011111c824 */ /* 0x100fe200078e0a04 */
[C---:B------:R-:W-:Y:S01]  /*1110*/  ISETP.GT.U32.AND P4, PT, R4.reuse, R23, PT ;  /* 0x000000170400720c */ /* 0x040fe20003f84070 */
[----:B------:R-:W-:Y:S01]  /*1120*/  IMAD R27, R4, R12, R27 ;  /* 0x0000000c041b7224 */ /* 0x000fe200078e021b */
[----:B------:R-:W-:Y:S01]  /*1130*/  LOP3.LUT R12, R11, 0x14, RZ, 0xfc, !PT ;  /* 0x000000140b0c7812 */ /* 0x000fe200078efcff */
[----:B------:R-:W-:Y:S01]  /*1140*/  @!P5 IMAD.MOV R17, RZ, RZ, -R17 ;  /* 0x000000ffff11d224 */ /* 0x000fe200078e0a11 */
[----:B------:R-:W-:Y:S01]  /*1150*/  ISETP.GE.AND P5, PT, R20, RZ, PT ;  /* 0x000000ff1400720c */ /* 0x000fe20003fa6270 */
[--C-:B------:R-:W-:Y:S01]  /*1160*/  @!P3 IMAD.IADD R19, R19, 0x1, -R4.reuse ;  /* 0x000000011313b824 */ /* 0x100fe200078e0a04 */
[----:B------:R-:W-:Y:S01]  /*1170*/  IABS R31, R12 ;  /* 0x0000000c001f7213 */ /* 0x000fe20000000000 */
[----:B------:R-:W-:Y:S01]  /*1180*/  @!P6 IMAD.IADD R25, R25, 0x1, -R4 ;  /* 0x000000011919e824 */ /* 0x000fe200078e0a04 */
[----:B------:R-:W-:Y:S01]  /*1190*/  ISETP.GT.U32.AND P3, PT, R4, R27, PT ;  /* 0x0000001b0400720c */ /* 0x000fe20003f64070 */
[----:B------:R-:W-:Y:S01]  /*11a0*/  IMAD.HI.U32 R9, R8, R29, RZ ;  /* 0x0000001d08097227 */ /* 0x000fe200078e00ff */
[----:B------:R-:W-:-:S02]  /*11b0*/  ISETP.GE.AND P6, PT, R14, RZ, PT ;  /* 0x000000ff0e00720c */ /* 0x000fc40003fc6270 */
[----:B------:R-:W-:Y:S01]  /*11c0*/  LOP3.LUT R14, R11, 0x1a, RZ, 0xfc, !PT ;  /* 0x0000001a0b0e7812 */ /* 0x000fe200078efcff */
[----:B------:R-:W-:Y:S01]  /*11d0*/  @!P1 IMAD.MOV R19, RZ, RZ, -R19 ;  /* 0x000000ffff139224 */ /* 0x000fe200078e0a13 */
[----:B------:R-:W-:Y:S01]  /*11e0*/  ISETP.GT.U32.AND P1, PT, R4, R25, PT ;  /* 0x000000190400720c */ /* 0x000fe20003f24070 */
[----:B------:R-:W-:Y:S01]  /*11f0*/  IMAD.MOV R9, RZ, RZ, -R9 ;  /* 0x000000ffff097224 */ /* 0x000fe200078e0a09 */
[----:B------:R-:W-:Y:S01]  /*1200*/  IABS R37, R14 ;  /* 0x0000000e00257213 */ /* 0x000fe20000000000 */
[--C-:B------:R-:W-:Y:S01]  /*1210*/  @!P0 IMAD.IADD R21, R21, 0x1, -R4.reuse ;  /* 0x0000000115158824 */ /* 0x100fe200078e0a04 */
[----:B------:R-:W-:Y:S01]  /*1220*/  ISETP.GE.AND P0, PT, R22, RZ, PT ;  /* 0x000000ff1600720c */ /* 0x000fe20003f06270 */
[----:B------:R-:W-:Y:S01]  /*1230*/  @!P4 IMAD.IADD R23, R23, 0x1, -R4 ;  /* 0x000000011717c824 */ /* 0x000fe200078e0a04 */
[----:B------:R-:W-:Y:S01]  /*1240*/  ISETP.GE.AND P4, PT, R24, RZ, PT ;  /* 0x000000ff1800720c */ /* 0x000fe20003f86270 */
[----:B------:R-:W-:Y:S01]  /*1250*/  IMAD.HI.U32 R10, R8, R31, RZ ;  /* 0x0000001f080a7227 */ /* 0x000fe200078e00ff */
[----:B------:R-:W-:-:S02]  /*1260*/  IABS R43, R18 ;  /* 0x00000012002b7213 */ /* 0x000fc40000000000 */
[C---:B------:R-:W-:Y:S01]  /*1270*/  LOP3.LUT R20, R11.reuse, 0x22, RZ, 0xfc, !PT ;  /* 0x000000220b147812 */ /* 0x040fe200078efcff */
[C---:B------:R-:W-:Y:S01]  /*1280*/  IMAD R9, R4.reuse, R9, R29 ;  /* 0x0000000904097224 */ /* 0x040fe200078e021d */
[C---:B------:R-:W-:Y:S01]  /*1290*/  LOP3.LUT R24, R11.reuse, 0x34, RZ, 0xfc, !PT ;  /* 0x000000340b187812 */ /* 0x040fe200078efcff */
[----:B------:R-:W-:Y:S01]  /*12a0*/  IMAD.MOV R10, RZ, RZ, -R10 ;  /* 0x000000ffff0a7224 */ /* 0x000fe200078e0a0a */
[----:B------:R-:W-:Y:S01]  /*12b0*/  IABS R45, R20 ;  /* 0x00000014002d7213 */ /* 0x000fe20000000000 */
[----:B------:R-:W-:Y:S01]  /*12c0*/  @!P5 IMAD.MOV R23, RZ, RZ, -R23 ;  /* 0x000000ffff17d224 */ /* 0x000fe200078e0a17 */
[C---:B------:R-:W-:Y:S01]  /*12d0*/  ISETP.GT.U32.AND P5, PT, R4.reuse, R9, PT ;  /* 0x000000090400720c */ /* 0x040fe20003fa4070 */
[C---:B------:R-:W-:Y:S01]  /*12e0*/  IMAD R31, R4.reuse, R10, R31 ;  /* 0x0000000a041f7224 */ /* 0x040fe200078e021f */
[----:B------:R-:W-:Y:S01]  /*12f0*/  LOP3.LUT R10, R11, 0x16, RZ, 0xfc, !PT ;  /* 0x000000160b0a7812 */ /* 0x000fe200078efcff */
[--C-:B------:R-:W-:Y:S01]  /*1300*/  @!P1 IMAD.IADD R25, R25, 0x1, -R4.reuse ;  /* 0x0000000119199824 */ /* 0x100fe200078e0a04 */
[----:B------:R-:W-:Y:S01]  /*1310*/  IABS R63, R24 ;  /* 0x00000018003f7213 */ /* 0x000fe20000000000 */
[----:B------:R-:W-:Y:S01]  /*1320*/  @!P3 IMAD.IADD R27, R27, 0x1, -R4 ;  /* 0x000000011b1bb824 */ /* 0x000fe200078e0a04 */
[----:B------:R-:W-:Y:S01]  /*1330*/  IABS R33, R10 ;  /* 0x0000000a00217213 */ /* 0x000fe20000000000 */
[----:B------:R-:W-:Y:S01]  /*1340*/  @!P0 IMAD.MOV R25, RZ, RZ, -R25 ;  /* 0x000000ffff198224 */ /* 0x000fe200078e0a19 */
[C---:B------:R-:W-:Y:S01]  /*1350*/  ISETP.GT.U32.AND P0, PT, R4.reuse, R31, PT ;  /* 0x0000001f0400720c */ /* 0x040fe20003f04070 */
[----:B------:R-:W-:Y:S01]  /*1360*/  @!P2 IMAD.MOV R21, RZ, RZ, -R21 ;  /* 0x000000ffff15a224 */ /* 0x000fe200078e0a15 */
[----:B------:R-:W-:Y:S01]  /*1370*/  ISETP.GT.U32.AND P2, PT, R4, R27, PT ;  /* 0x0000001b0400720c */ /* 0x000fe20003f44070 */
[----:B------:R-:W-:Y:S01]  /*1380*/  IMAD.MOV.U32 R144, RZ, RZ, R6 ;  /* 0x000000ffff907224 */ /* 0x000fe200078e0006 */
[----:B------:R-:W-:Y:S01]  /*1390*/  ISETP.GE.AND P3, PT, R12, RZ, PT ;  /* 0x000000ff0c00720c */ /* 0x000fe20003f66270 */
[----:B------:R-:W-:Y:S01]  /*13a0*/  @!P5 IMAD.IADD R9, R9, 0x1, -R4 ;  /* 0x000000010909d824 */ /* 0x000fe200078e0a04 */
[----:B------:R-:W-:-:S02]  /*13b0*/  LOP3.LUT R12, R11, 0x18, RZ, 0xfc, !PT ;  /* 0x000000180b0c7812 */ /* 0x000fc400078efcff */
[----:B------:R-:W-:Y:S01]  /*13c0*/  ISETP.GE.AND P1, PT, R10, RZ, PT ;  /* 0x000000ff0a00720c */ /* 0x000fe20003f26270 */
[----:B------:R-:W-:Y:S01]  /*13d0*/  IMAD.HI.U32 R10, R8, R33, RZ ;  /* 0x00000021080a7227 */ /* 0x000fe200078e00ff */
[----:B------:R-:W-:Y:S02]  /*13e0*/  ISETP.GT.U32.AND P5, PT, R4, R9, PT ;  /* 0x000000090400720c */ /* 0x000fe40003fa4070 */
[----:B------:R-:W-:Y:S01]  /*13f0*/  IABS R35, R12 ;  /* 0x0000000c00237213 */ /* 0x000fe20000000000 */
[--C-:B------:R-:W-:Y:S01]  /*1400*/  @!P0 IMAD.IADD R31, R31, 0x1, -R4.reuse ;  /* 0x000000011f1f8824 */ /* 0x100fe200078e0a04 */
[----:B------:R-:W-:Y:S01]  /*1410*/  LOP3.LUT R22, R11, 0x32, RZ, 0xfc, !PT ;  /* 0x000000320b167812 */ /* 0x000fe200078efcff */
[----:B------:R-:W-:Y:S01]  /*1420*/  @!P2 IMAD.IADD R27, R27, 0x1, -R4 ;  /* 0x000000011b1ba824 */ /* 0x000fe200078e0a04 */
[----:B------:R-:W-:Y:S01]  /*1430*/  ISETP.GE.AND P2, PT, R12, RZ, PT ;  /* 0x000000ff0c00720c */ /* 0x000fe20003f46270 */
[----:B------:R-:W-:Y:S01]  /*1440*/  IMAD.MOV R12, RZ, RZ, -R10 ;  /* 0x000000ffff0c7224 */ /* 0x000fe200078e0a0a */
[----:B------:R-:W-:Y:S01]  /*1450*/  ISETP.GT.U32.AND P0, PT, R4, R31, PT ;  /* 0x0000001f0400720c */ /* 0x000fe20003f04070 */
[----:B------:R-:W-:Y:S01]  /*1460*/  IMAD.HI.U32 R10, R8, R35, RZ ;  /* 0x00000023080a7227 */ /* 0x000fe200078e00ff */
[----:B------:R-:W-:-:S03]  /*1470*/  IABS R61, R22 ;  /* 0x00000016003d7213 */ /* 0x000fc60000000000 */
[----:B------:R-:W-:Y:S01]  /*1480*/  @!P4 IMAD.MOV R27, RZ, RZ, -R27 ;  /* 0x000000ffff1bc224 */ /* 0x000fe200078e0a1b */
[----:B------:R-:W-:Y:S01]  /*1490*/  ISETP.GE.AND P4, PT, R14, RZ, PT ;  /* 0x000000ff0e00720c */ /* 0x000fe20003f86270 */
[----:B------:R-:W-:Y:S02]  /*14a0*/  IMAD R33, R4, R12, R33 ;  /* 0x0000000c04217224 */ /* 0x000fe400078e0221 */
[----:B------:R-:W-:Y:S02]  /*14b0*/  IMAD.MOV R14, RZ, RZ, -R10 ;  /* 0x000000ffff0e7224 */ /* 0x000fe400078e0a0a */
[----:B------:R-:W-:-:S04]  /*14c0*/  IMAD.HI.U32 R12, R8, R39, RZ ;  /* 0x00000027080c7227 */ /* 0x000fc800078e00ff */
[----:B------:R-:W-:Y:S01]  /*14d0*/  @!P5 IMAD.IADD R9, R9, 0x1, -R4 ;  /* 0x000000010909d824 */ /* 0x000fe200078e0a04 */
[C---:B------:R-:W-:Y:S01]  /*14e0*/  ISETP.GT.U32.AND P5, PT, R4.reuse, R33, PT ;  /* 0x000000210400720c */ /* 0x040fe20003fa4070 */
[C---:B------:R-:W-:Y:S02]  /*14f0*/  IMAD R35, R4.reuse, R14, R35 ;  /* 0x0000000e04237224 */ /* 0x040fe400078e0223 */
[----:B------:R-:W-:Y:S02]  /*1500*/  IMAD.MOV.U32 R29, RZ, RZ, R9 ;  /* 0x000000ffff1d7224 */ /* 0x000fe400078e0009 */
[----:B------:R-:W-:Y:S02]  /*1510*/  IMAD.MOV R12, RZ, RZ, -R12 ;  /* 0x000000ffff0c7224 */ /* 0x000fe400078e0a0c */
[----:B------:R-:W-:Y:S01]  /*1520*/  @!P6 IMAD.MOV R29, RZ, RZ, -R29 ;  /* 0x000000ffff1de224 */ /* 0x000fe200078e0a1d */
[C---:B------:R-:W-:Y:S01]  /*1530*/  ISETP.GT.U32.AND P6, PT, R4.reuse, R35, PT ;  /* 0x000000230400720c */ /* 0x040fe20003fc4070 */
[----:B------:R-:W-:-:S02]  /*1540*/  IMAD R39, R4, R12, R39 ;  /* 0x0000000c04277224 */ /* 0x000fc400078e0227 */
[--C-:B------:R-:W-:Y:S02]  /*1550*/  @!P0 IMAD.IADD R31, R31, 0x1, -R4.reuse ;  /* 0x000000011f1f8824 */ /* 0x100fe400078e0a04 */
[----:B------:R-:W-:Y:S02]  /*1560*/  @!P5 IMAD.IADD R33, R33, 0x1, -R4 ;  /* 0x000000012121d824 */ /* 0x000fe400078e0a04 */
[----:B------:R-:W-:Y:S01]  /*1570*/  @!P3 IMAD.MOV R31, RZ, RZ, -R31 ;  /* 0x000000ffff1fb224 */ /* 0x000fe200078e0a1f */
[C---:B------:R-:W-:Y:S01]  /*1580*/  ISETP.GT.U32.AND P3, PT, R4.reuse, R39, PT ;  /* 0x000000270400720c */ /* 0x040fe20003f64070 */
[----:B------:R-:W-:Y:S01]  /*1590*/  VIADD R14, R7, 0x1e ;  /* 0x0000001e070e7836 */ /* 0x000fe20000000000 */
[----:B------:R-:W-:Y:S01]  /*15a0*/  ISETP.GT.U32.AND P5, PT, R4, R33, PT ;  /* 0x000000210400720c */ /* 0x000fe20003fa4070 */
[----:B------:R-:W-:-:S03]  /*15b0*/  IMAD.HI.U32 R10, R8, R37, RZ ;  /* 0x00000025080a7227 */ /* 0x000fc600078e00ff */
[----:B------:R-:W-:Y:S01]  /*15c0*/  IABS R41, R14 ;  /* 0x0000000e00297213 */ /* 0x000fe20000000000 */
[----:B------:R-:W-:Y:S02]  /*15d0*/  IMAD.MOV R10, RZ, RZ, -R10 ;  /* 0x000000ffff0a7224 */ /* 0x000fe400078e0a0a */
[--C-:B------:R-:W-:Y:S02]  /*15e0*/  @!P6 IMAD.IADD R35, R35, 0x1, -R4.reuse ;  /* 0x000000012323e824 */ /* 0x100fe400078e0a04 */
[C---:B------:R-:W-:Y:S02]  /*15f0*/  IMAD R9, R4.reuse, R10, R37 ;  /* 0x0000000a04097224 */ /* 0x040fe400078e0225 */
[----:B------:R-:W-:Y:S01]  /*1600*/  @!P3 IMAD.IADD R39, R39, 0x1, -R4 ;  /* 0x000000012727b824 */ /* 0x000fe200078e0a04 */
[----:B------:R-:W-:Y:S01]  /*1610*/  ISETP.GT.U32.AND P6, PT, R4, R35, PT ;  /* 0x000000230400720c */ /* 0x000fe20003fc4070 */
[----:B------:R-:W-:Y:S01]  /*1620*/  IMAD.HI.U32 R10, R8, R41, RZ ;  /* 0x00000029080a7227 */ /* 0x000fe200078e00ff */
[----:B------:R-:W-:-:S02]  /*1630*/  ISETP.GT.U32.AND P0, PT, R4, R9, PT ;  /* 0x000000090400720c */ /* 0x000fc40003f04070 */
[----:B------:R-:W-:Y:S01]  /*1640*/  ISETP.GT.U32.AND P3, PT, R4, R39, PT ;  /* 0x000000270400720c */ /* 0x000fe20003f64070 */
[----:B------:R-:W-:Y:S02]  /*1650*/  IMAD.MOV R10, RZ, RZ, -R10 ;  /* 0x000000ffff0a7224 */ /* 0x000fe400078e0a0a */
[----:B------:R-:W-:Y:S01]  /*1660*/  @!P5 IMAD.IADD R33, R33, 0x1, -R4 ;  /* 0x000000012121d824 */ /* 0x000fe200078e0a04 */
[----:B------:R-:W-:Y:S01]  /*1670*/  ISETP.GE.AND P5, PT, R16, RZ, PT ;  /* 0x000000ff1000720c */ /* 0x000fe20003fa6270 */
[----:B------:R-:W-:Y:S01]  /*1680*/  IMAD R41, R4, R10, R41 ;  /* 0x0000000a04297224 */ /* 0x000fe200078e0229 */
[----:B------:R-:W-:Y:S01]  /*1690*/  LOP3.LUT R16, R11, 0x2a, RZ, 0xfc, !PT ;  /* 0x0000002a0b107812 */ /* 0x000fe200078efcff */
[----:B------:R-:W-:-:S03]  /*16a0*/  IMAD.HI.U32 R10, R8, R43, RZ ;  /* 0x0000002b080a7227 */ /* 0x000fc600078e00ff */
[----:B------:R-:W-:Y:S01]  /*16b0*/  IABS R53, R16 ;  /* 0x0000001000357213 */ /* 0x000fe20000000000 */
[----:B------:R-:W-:Y:S01]  /*16c0*/  @!P6 IMAD.IADD R35, R35, 0x1, -R4 ;  /* 0x000000012323e824 */ /* 0x000fe200078e0a04 */
[C---:B------:R-:W-:Y:S01]  /*16d0*/  ISETP.GT.U32.AND P6, PT, R4.reuse, R41, PT ;  /* 0x000000290400720c */ /* 0x040fe20003fc4070 */
[----:B------:R-:W-:Y:S02]  /*16e0*/  IMAD.MOV R10, RZ, RZ, -R10 ;  /* 0x000000ffff0a7224 */ /* 0x000fe400078e0a0a */
[--C-:B------:R-:W-:Y:S02]  /*16f0*/  @!P3 IMAD.IADD R39, R39, 0x1, -R4.reuse ;  /* 0x000000012727b824 */ /* 0x100fe400078e0a04 */
[C---:B------:R-:W-:Y:S01]  /*1700*/  IMAD R43, R4.reuse, R10, R43 ;  /* 0x0000000a042b7224 */ /* 0x040fe200078e022b */
[----:B------:R-:W-:Y:S01]  /*1710*/  LOP3.LUT R10, R11, 0x24, RZ, 0xfc, !PT ;  /* 0x000000240b0a7812 */ /* 0x000fe200078efcff */
[--C-:B------:R-:W-:Y:S02]  /*1720*/  @!P0 IMAD.IADD R9, R9, 0x1, -R4.reuse ;  /* 0x0000000109098824 */ /* 0x100fe400078e0a04 */
[----:B------:R-:W-:Y:S01]  /*1730*/  @!P5 IMAD.MOV R39, RZ, RZ, -R39 ;  /* 0x000000ffff27d224 */ /* 0x000fe200078e0a27 */
[C---:B------:R-:W-:Y:S01]  /*1740*/  ISETP.GT.U32.AND P5, PT, R4.reuse, R43, PT ;  /* 0x0000002b0400720c */ /* 0x040fe20003fa4070 */
[----:B------:R-:W-:Y:S01]  /*1750*/  @!P1 IMAD.MOV R33, RZ, RZ, -R33 ;  /* 0x000000ffff219224 */ /* 0x000fe200078e0a21 */
[----:B------:R-:W-:Y:S01]  /*1760*/  ISETP.GT.U32.AND P0, PT, R4, R9, PT ;  /* 0x000000090400720c */ /* 0x000fe20003f04070 */
[----:B------:R-:W-:Y:S01]  /*1770*/  @!P6 IMAD.IADD R41, R41, 0x1, -R4 ;  /* 0x000000012929e824 */ /* 0x000fe200078e0a04 */
[----:B------:R-:W-:Y:S01]  /*1780*/  ISETP.GE.AND P1, PT, R14, RZ, PT ;  /* 0x000000ff0e00720c */ /* 0x000fe20003f26270 */
[----:B------:R-:W-:Y:S01]  /*1790*/  IMAD.HI.U32 R12, R8, R45, RZ ;  /* 0x0000002d080c7227 */ /* 0x000fe200078e00ff */
[----:B------:R-:W-:-:S02]  /*17a0*/  IABS R47, R10 ;  /* 0x0000000a002f7213 */ /* 0x000fc40000000000 */
[----:B------:R-:W-:Y:S01]  /*17b0*/  ISETP.GT.U32.AND P6, PT, R4, R41, PT ;  /* 0x000000290400720c */ /* 0x000fe20003fc4070 */
[----:B------:R-:W-:Y:S01]  /*17c0*/  IMAD.MOV R12, RZ, RZ, -R12 ;  /* 0x000000ffff0c7224 */ /* 0x000fe200078e0a0c */
[----:B------:R-:W-:Y:S01]  /*17d0*/  LOP3.LUT R14, R11, 0x28, RZ, 0xfc, !PT ;  /* 0x000000280b0e7812 */ /* 0x000fe200078efcff */
[----:B------:R-:W-:Y:S01]  /*17e0*/  @!P2 IMAD.MOV R35, RZ, RZ, -R35 ;  /* 0x000000ffff23a224 */ /* 0x000fe200078e0a23 */
[----:B------:R-:W-:Y:S01]  /*17f0*/  ISETP.GE.AND P2, PT, R18, RZ, PT ;  /* 0x000000ff1200720c */ /* 0x000fe20003f46270 */
[--C-:B------:R-:W-:Y:S01]  /*1800*/  @!P5 IMAD.IADD R43, R43, 0x1, -R4.reuse ;  /* 0x000000012b2bd824 */ /* 0x100fe200078e0a04 */
[----:B------:R-:W-:Y:S01]  /*1810*/  IABS R51, R14 ;  /* 0x0000000e00337213 */ /* 0x000fe20000000000 */
[----:B------:R-:W-:Y:S01]  /*1820*/  @!P0 IMAD.IADD R9, R9, 0x1, -R4 ;  /* 0x0000000109098824 */ /* 0x000fe200078e0a04 */
[C---:B------:R-:W-:Y:S01]  /*1830*/  LOP3.LUT R18, R11.reuse, 0x2c, RZ, 0xfc, !PT ;  /* 0x0000002c0b127812 */ /* 0x040fe200078efcff */
[C---:B------:R-:W-:Y:S01]  /*1840*/  IMAD R45, R4.reuse, R12, R45 ;  /* 0x0000000c042d7224 */ /* 0x040fe200078e022d */
[----:B------:R-:W-:Y:S01]  /*1850*/  ISETP.GT.U32.AND P5, PT, R4, R43, PT ;  /* 0x0000002b0400720c */ /* 0x000fe20003fa4070 */
[----:B------:R-:W-:Y:S01]  /*1860*/  IMAD.MOV.U32 R37, RZ, RZ, R9 ;  /* 0x000000ffff257224 */ /* 0x000fe200078e0009 */
[----:B------:R-:W-:Y:S01]  /*1870*/  LOP3.LUT R12, R11, 0x26, RZ, 0xfc, !PT ;  /* 0x000000260b0c7812 */ /* 0x000fe200078efcff */
[----:B------:R-:W-:Y:S01]  /*1880*/  IMAD.HI.U32 R9, R8, R47, RZ ;  /* 0x0000002f08097227 */ /* 0x000fe200078e00ff */
[----:B------:R-:W-:-:S02]  /*1890*/  IABS R55, R18 ;  /* 0x0000001200377213 */ /* 0x000fc40000000000 */
[----:B------:R-:W-:Y:S01]  /*18a0*/  IABS R49, R12 ;  /* 0x0000000c00317213 */ /* 0x000fe20000000000 */
[--C-:B------:R-:W-:Y:S01]  /*18b0*/  @!P6 IMAD.IADD R41, R41, 0x1, -R4.reuse ;  /* 0x000000012929e824 */ /* 0x100fe200078e0a04 */
[----:B------:R-:W-:Y:S01]  /*18c0*/  ISETP.GE.AND P0, PT, R20, RZ, PT ;  /* 0x000000ff1400720c */ /* 0x000fe20003f06270 */
[----:B------:R-:W-:Y:S01]  /*18d0*/  IMAD.MOV R9, RZ, RZ, -R9 ;  /* 0x000000ffff097224 */ /* 0x000fe200078e0a09 */
[----:B------:R-:W-:Y:S01]  /*18e0*/  LOP3.LUT R20, R11, 0x30, RZ, 0xfc, !PT ;  /* 0x000000300b147812 */ /* 0x000fe200078efcff */
[----:B------:R-:W-:Y:S01]  /*18f0*/  @!P1 IMAD.MOV R41, RZ, RZ, -R41 ;  /* 0x000000ffff299224 */ /* 0x000fe200078e0a29 */
[C---:B------:R-:W-:Y:S01]  /*1900*/  ISETP.GT.U32.AND P1, PT, R4.reuse, R45, PT ;  /* 0x0000002d0400720c */ /* 0x040fe20003f24070 */
[----:B------:R-:W-:Y:S01]  /*1910*/  IMAD R47, R4, R9, R47 ;  /* 0x00000009042f7224 */ /* 0x000fe200078e022f */
[----:B------:R-:W-:Y:S01]  /*1920*/  ISETP.GE.AND P3, PT, R10, RZ, PT ;  /* 0x000000ff0a00720c */ /* 0x000fe20003f66270 */
[----:B------:R-:W-:Y:S01]  /*1930*/  @!P5 IMAD.IADD R43, R43, 0x1, -R4 ;  /* 0x000000012b2bd824 */ /* 0x000fe200078e0a04 */
[----:B------:R-:W-:Y:S01]  /*1940*/  IABS R57, R20 ;  /* 0x0000001400397213 */ /* 0x000fe20000000000 */
[----:B------:R-:W-:Y:S01]  /*1950*/  @!P4 IMAD.MOV R37, RZ, RZ, -R37 ;  /* 0x000000ffff25c224 */ /* 0x000fe200078e0a25 */
[----:B------:R-:W-:Y:S01]  /*1960*/  ISETP.GT.U32.AND P5, PT, R4, R47, PT ;  /* 0x0000002f0400720c */ /* 0x000fe20003fa4070 */
[----:B------:R-:W-:Y:S01]  /*1970*/  IMAD.HI.U32 R9, R8, R55, RZ ;  /* 0x0000003708097227 */ /* 0x000fe200078e00ff */
[----:B------:R-:W-:-:S02]  /*1980*/  ISETP.GE.AND P4, PT, R12, RZ, PT ;  /* 0x000000ff0c00720c */ /* 0x000fc40003f86270 */
[----:B------:R-:W-:Y:S01]  /*1990*/  ISETP.GE.AND P6, PT, R14, RZ, PT ;  /* 0x000000ff0e00720c */ /* 0x000fe20003fc6270 */
[----:B------:R-:W-:-:S04]  /*19a0*/  IMAD.HI.U32 R12, R8, R51, RZ ;  /* 0x00000033080c7227 */ /* 0x000fc800078e00ff */
[----:B------:R-:W-:Y:S02]  /*19b0*/  @!P1 IMAD.IADD R45, R45, 0x1, -R4 ;  /* 0x000000012d2d9824 */ /* 0x000fe400078e0a04 */
[----:B------:R-:W-:Y:S02]  /*19c0*/  IMAD.MOV R12, RZ, RZ, -R12 ;  /* 0x000000ffff0c7224 */ /* 0x000fe400078e0a0c */
[----:B------:R-:W-:Y:S01]  /*19d0*/  @!P5 IMAD.IADD R47, R47, 0x1, -R4 ;  /* 0x000000012f2fd824 */ /* 0x000fe200078e0a04 */
[C---:B------:R-:W-:Y:S01]  /*19e0*/  ISETP.GT.U32.AND P5, PT, R4.reuse, R45, PT ;  /* 0x0000002d0400720c */ /* 0x040fe20003fa4070 */
[----:B------:R-:W-:Y:S02]  /*19f0*/  IMAD R51, R4, R12, R51 ;  /* 0x0000000c04337224 */ /* 0x000fe400078e0233 */
[----:B------:R-:W-:-:S04]  /*1a00*/  IMAD.HI.U32 R10, R8, R49, RZ ;  /* 0x00000031080a7227 */ /* 0x000fc800078e00ff */
[----:B------:R-:W-:Y:S02]  /*1a10*/  IMAD.MOV R9, RZ, RZ, -R9 ;  /* 0x000000ffff097224 */ /* 0x000fe400078e0a09 */
[----:B------:R-:W-:Y:S02]  /*1a20*/  IMAD.MOV R10, RZ, RZ, -R10 ;  /* 0x000000ffff0a7224 */ /* 0x000fe400078e0a0a */
[C---:B------:R-:W-:Y:S02]  /*1a30*/  IMAD R55, R4.reuse, R9, R55 ;  /* 0x0000000904377224 */ /* 0x040fe400078e0237 */
[----:B------:R-:W-:Y:S01]  /*1a40*/  @!P5 IMAD.IADD R45, R45, 0x1, -R4 ;  /* 0x000000012d2dd824 */ /* 0x000fe200078e0a04 */
[----:B------:R-:W-:Y:S01]  /*1a50*/  ISETP.GT.U32.AND P5, PT, R4, R51, PT ;  /* 0x000000330400720c */ /* 0x000fe20003fa4070 */
[----:B------:R-:W-:-:S04]  /*1a60*/  IMAD.HI.U32 R9, R8, R57, RZ ;  /* 0x0000003908097227 */ /* 0x000fc800078e00ff */
[C---:B------:R-:W-:Y:S02]  /*1a70*/  IMAD R49, R4.reuse, R10, R49 ;  /* 0x0000000a04317224 */ /* 0x040fe400078e0231 */
[----:B------:R-:W-:Y:S02]  /*1a80*/  IMAD.MOV R10, RZ, RZ, -R9 ;  /* 0x000000ffff0a7224 */ /* 0x000fe400078e0a09 */
[----:B------:R-:W-:Y:S01]  /*1a90*/  @!P2 IMAD.MOV R43, RZ, RZ, -R43 ;  /* 0x000000ffff2ba224 */ /* 0x000fe200078e0a2b */
[C---:B------:R-:W-:Y:S01]  /*1aa0*/  ISETP.GT.U32.AND P1, PT, R4.reuse, R49, PT ;  /* 0x000000310400720c */ /* 0x040fe20003f24070 */
[C---:B------:R-:W-:Y:S01]  /*1ab0*/  IMAD R57, R4.reuse, R10, R57 ;  /* 0x0000000a04397224 */ /* 0x040fe200078e0239 */
[----:B------:R-:W-:Y:S01]  /*1ac0*/  ISETP.GT.U32.AND P2, PT, R4, R47, PT ;  /* 0x0000002f0400720c */ /* 0x000fe20003f44070 */
[----:B------:R-:W-:Y:S02]  /*1ad0*/  @!P5 IMAD.IADD R51, R51, 0x1, -R4 ;  /* 0x000000013333d824 */ /* 0x000fe400078e0a04 */
[----:B------:R-:W-:Y:S01]  /*1ae0*/  IMAD.HI.U32 R14, R8, R53, RZ ;  /* 0x00000035080e7227 */ /* 0x000fe200078e00ff */
[----:B------:R-:W-:-:S03]  /*1af0*/  ISETP.GT.U32.AND P5, PT, R4, R57, PT ;  /* 0x000000390400720c */ /* 0x000fc60003fa4070 */
[----:B------:R-:W-:Y:S02]  /*1b00*/  IMAD.MOV R14, RZ, RZ, -R14 ;  /* 0x000000ffff0e7224 */ /* 0x000fe400078e0a0e */
[----:B------:R-:W-:-:S04]  /*1b10*/  IMAD.HI.U32 R10, R8, R63, RZ ;  /* 0x0000003f080a7227 */ /* 0x000fc800078e00ff */
[--C-:B------:R-:W-:Y:S02]  /*1b20*/  @!P1 IMAD.IADD R49, R49, 0x1, -R4.reuse ;  /* 0x0000000131319824 */ /* 0x100fe400078e0a04 */
[C---:B------:R-:W-:Y:S01]  /*1b30*/  IMAD R53, R4.reuse, R14, R53 ;  /* 0x0000000e04357224 */ /* 0x040fe200078e0235 */
[----:B------:R-:W-:Y:S01]  /*1b40*/  LOP3.LUT R14, R11, 0x3c, RZ, 0xfc, !PT ;  /* 0x0000003c0b0e7812 */ /* 0x000fe200078efcff */
[----:B------:R-:W-:Y:S01]  /*1b50*/  @!P5 IMAD.IADD R57, R57, 0x1, -R4 ;  /* 0x000000013939d824 */ /* 0x000fe200078e0a04 */
[C---:B------:R-:W-:Y:S01]  /*1b60*/  ISETP.GT.U32.AND P1, PT, R4.reuse, R49, PT ;  /* 0x000000310400720c */ /* 0x040fe20003f24070 */
[----:B------:R-:W-:Y:S01]  /*1b70*/  IMAD.MOV R10, RZ, RZ, -R10 ;  /* 0x000000ffff0a7224 */ /* 0x000fe200078e0a0a */
[----:B------:R-:W-:Y:S01]  /*1b80*/  IABS R73, R14 ;  /* 0x0000000e00497213 */ /* 0x000fe20000000000 */
[----:B------:R-:W-:Y:S01]  /*1b90*/  @!P2 IMAD.IADD R47, R47, 0x1, -R4 ;  /* 0x000000012f2fa824 */ /* 0x000fe200078e0a04 */
[C---:B------:R-:W-:Y:S01]  /*1ba0*/  ISETP.GT.U32.AND P2, PT, R4.reuse, R53, PT ;  /* 0x000000350400720c */ /* 0x040fe20003f44070 */
[C---:B------:R-:W-:Y:S01]  /*1bb0*/  IMAD R63, R4.reuse, R10, R63 ;  /* 0x0000000a043f7224 */ /* 0x040fe200078e023f */
[----:B------:R-:W-:Y:S01]  /*1bc0*/  ISETP.GT.U32.AND P5, PT, R4, R57, PT ;  /* 0x000000390400720c */ /* 0x000fe20003fa4070 */
[----:B------:R-:W-:-:S04]  /*1bd0*/  IMAD.HI.U32 R10, R8, R65, RZ ;  /* 0x00000041080a7227 */ /* 0x000fc800078e00ff */
[----:B------:R-:W-:-:S04]  /*1be0*/  IMAD.HI.U32 R9, R8, R61, RZ ;  /* 0x0000003d08097227 */ /* 0x000fc800078e00ff */
[----:B------:R-:W-:Y:S02]  /*1bf0*/  IMAD.MOV R10, RZ, RZ, -R10 ;  /* 0x000000ffff0a7224 */ /* 0x000fe400078e0a0a */
[----:B------:R-:W-:Y:S02]  /*1c00*/  IMAD.MOV R9, RZ, RZ, -R9 ;  /* 0x000000ffff097224 */ /* 0x000fe400078e0a09 */
[--C-:B------:R-:W-:Y:S01]  /*1c10*/  @!P1 IMAD.IADD R49, R49, 0x1, -R4.reuse ;  /* 0x0000000131319824 */ /* 0x100fe200078e0a04 */
[C---:B------:R-:W-:Y:S01]  /*1c20*/  ISETP.GT.U32.AND P1, PT, R4.reuse, R55, PT ;  /* 0x000000370400720c */ /* 0x040fe20003f24070 */
[C---:B------:R-:W-:Y:S02]  /*1c30*/  IMAD R65, R4.reuse, R10, R65 ;  /* 0x0000000a04417224 */ /* 0x040fe400078e0241 */
[----:B------:R-:W-:Y:S01]  /*1c40*/  @!P2 IMAD.IADD R53, R53, 0x1, -R4 ;  /* 0x000000013535a824 */ /* 0x000fe200078e0a04 */
[C---:B------:R-:W-:Y:S01]  /*1c50*/  ISETP.GT.U32.AND P2, PT, R4.reuse, R51, PT ;  /* 0x000000330400720c */ /* 0x040fe20003f44070 */
[----:B------:R-:W-:-:S02]  /*1c60*/  IMAD R61, R4, R9, R61 ;  /* 0x00000009043d7224 */ /* 0x000fc400078e023d */
[----:B------:R-:W-:Y:S01]  /*1c70*/  @!P5 IMAD.IADD R57, R57, 0x1, -R4 ;  /* 0x000000013939d824 */ /* 0x000fe200078e0a04 */
[----:B------:R-:W-:Y:S01]  /*1c80*/  ISETP.GT.U32.AND P5, PT, R4, R65, PT ;  /* 0x000000410400720c */ /* 0x000fe20003fa4070 */
[----:B------:R-:W-:-:S04]  /*1c90*/  IMAD.HI.U32 R9, R8, R67, RZ ;  /* 0x0000004308097227 */ /* 0x000fc800078e00ff */
[----:B------:R-:W-:-:S04]  /*1ca0*/  IMAD.HI.U32 R12, R8, R69, RZ ;  /* 0x00000045080c7227 */ /* 0x000fc800078e00ff */
[----:B------:R-:W-:Y:S02]  /*1cb0*/  IMAD.MOV R9, RZ, RZ, -R9 ;  /* 0x000000ffff097224 */ /* 0x000fe400078e0a09 */
[----:B------:R-:W-:Y:S01]  /*1cc0*/  @!P0 IMAD.MOV R45, RZ, RZ, -R45 ;  /* 0x000000ffff2d8224 */ /* 0x000fe200078e0a2d */
[C---:B------:R-:W-:Y:S01]  /*1cd0*/  ISETP.GT.U32.AND P0, PT, R4.reuse, R53, PT ;  /* 0x000000350400720c */ /* 0x040fe20003f04070 */
[----:B------:R-:W-:Y:S02]  /*1ce0*/  IMAD.MOV R12, RZ, RZ, -R12 ;  /* 0x000000ffff0c7224 */ /* 0x000fe400078e0a0c */
[C---:B------:R-:W-:Y:S02]  /*1cf0*/  IMAD R9, R4.reuse, R9, R67 ;  /* 0x0000000904097224 */ /* 0x040fe400078e0243 */
[--C-:B------:R-:W-:Y:S02]  /*1d00*/  @!P1 IMAD.IADD R55, R55, 0x1, -R4.reuse ;  /* 0x0000000137379824 */ /* 0x100fe400078e0a04 */
[C---:B------:R-:W-:Y:S01]  /*1d10*/  IMAD R67, R4.reuse, R12, R69 ;  /* 0x0000000c04437224 */ /* 0x040fe200078e0245 */
[----:B------:R-:W-:Y:S01]  /*1d20*/  IABS R69, R30 ;  /* 0x0000001e00457213 */ /* 0x000fe20000000000 */
[--C-:B------:R-:W-:Y:S01]  /*1d30*/  @!P2 IMAD.IADD R51, R51, 0x1, -R4.reuse ;  /* 0x000000013333a824 */ /* 0x100fe200078e0a04 */
[C---:B------:R-:W-:Y:S01]  /*1d40*/  ISETP.GT.U32.AND P2, PT, R4.reuse, R61, PT ;  /* 0x0000003d0400720c */ /* 0x040fe20003f44070 */
[--C-:B------:R-:W-:Y:S01]  /*1d50*/  @!P5 IMAD.IADD R65, R65, 0x1, -R4.reuse ;  /* 0x000000014141d824 */ /* 0x100fe200078e0a04 */
[C---:B------:R-:W-:Y:S01]  /*1d60*/  ISETP.GT.U32.AND P1, PT, R4.reuse, R55, PT ;  /* 0x000000370400720c */ /* 0x040fe20003f24070 */
[----:B------:R-:W-:Y:S01]  /*1d70*/  @!P0 IMAD.IADD R53, R53, 0x1, -R4 ;  /* 0x0000000135358824 */ /* 0x000fe200078e0a04 */
[----:B------:R-:W-:Y:S01]  /*1d80*/  ISETP.GT.U32.AND P5, PT, R4, R67, PT ;  /* 0x000000430400720c */ /* 0x000fe20003fa4070 */
[----:B------:R-:W-:Y:S01]  /*1d90*/  IMAD.HI.U32 R10, R8, R69, RZ ;  /* 0x00000045080a7227 */ /* 0x000fe200078e00ff */
[----:B------:R-:W-:-:S03]  /*1da0*/  ISETP.GT.U32.AND P0, PT, R4, R63, PT ;  /* 0x0000003f0400720c */ /* 0x000fc60003f04070 */
[----:B------:R-:W-:Y:S02]  /*1db0*/  @!P3 IMAD.MOV R47, RZ, RZ, -R47 ;  /* 0x000000ffff2fb224 */ /* 0x000fe400078e0a2f */
[----:B------:R-:W-:Y:S02]  /*1dc0*/  @!P4 IMAD.MOV R49, RZ, RZ, -R49 ;  /* 0x000000ffff31c224 */ /* 0x000fe400078e0a31 */
[--C-:B------:R-:W-:Y:S01]  /*1dd0*/  @!P2 IMAD.IADD R61, R61, 0x1, -R4.reuse ;  /* 0x000000013d3da824 */ /* 0x100fe200078e0a04 */
[----:B------:R-:W-:Y:S01]  /*1de0*/  ISETP.GE.AND P2, PT, R18, RZ, PT ;  /* 0x000000ff1200720c */ /* 0x000fe20003f46270 */
[--C-:B------:R-:W-:Y:S01]  /*1df0*/  @!P1 IMAD.IADD R55, R55, 0x1, -R4.reuse ;  /* 0x0000000137379824 */ /* 0x100fe200078e0a04 */
[----:B------:R-:W-:Y:S01]  /*1e00*/  ISETP.GE.AND P1, PT, R16, RZ, PT ;  /* 0x000000ff1000720c */ /* 0x000fe20003f26270 */
[----:B------:R-:W-:Y:S01]  /*1e10*/  @!P5 IMAD.IADD R67, R67, 0x1, -R4 ;  /* 0x000000014343d824 */ /* 0x000fe200078e0a04 */
[C---:B------:R-:W-:Y:S01]  /*1e20*/  ISETP.GT.U32.AND P5, PT, R4.reuse, R9, PT ;  /* 0x000000090400720c */ /* 0x040fe20003fa4070 */
[C---:B------:R-:W-:Y:S01]  /*1e30*/  VIADD R18, R7.reuse, 0x2e ;  /* 0x0000002e07127836 */ /* 0x040fe20000000000 */
[----:B------:R-:W-:Y:S01]  /*1e40*/  ISETP.GT.U32.AND P3, PT, R4, R61, PT ;  /* 0x0000003d0400720c */ /* 0x000fe20003f64070 */
[----:B------:R-:W-:-:S02]  /*1e50*/  VIADD R16, R7, 0x3e ;  /* 0x0000003e07107836 */ /* 0x000fc40000000000 */
[----:B------:R-:W-:Y:S01]  /*1e60*/  @!P0 IMAD.IADD R63, R63, 0x1, -R4 ;  /* 0x000000013f3f8824 */ /* 0x000fe200078e0a04 */
[----:B------:R-:W-:Y:S01]  /*1e70*/  IABS R71, R18 ;  /* 0x0000001200477213 */ /* 0x000fe20000000000 */
[----:B------:R-:W-:Y:S01]  /*1e80*/  IMAD.MOV R10, RZ, RZ, -R10 ;  /* 0x000000ffff0a7224 */ /* 0x000fe200078e0a0a */
[----:B------:R-:W-:Y:S01]  /*1e90*/  IABS R75, R16 ;  /* 0x00000010004b7213 */ /* 0x000fe20000000000 */
[----:B------:R-:W-:Y:S01]  /*1ea0*/  @!P6 IMAD.MOV R51, RZ, RZ, -R51 ;  /* 0x000000ffff33e224 */ /* 0x000fe200078e0a33 */
[----:B------:R-:W-:Y:S01]  /*1eb0*/  ISETP.GE.AND P0, PT, R11, RZ, PT ;  /* 0x000000ff0b00720c */ /* 0x000fe20003f06270 */
[----:B------:R-:W-:Y:S01]  /*1ec0*/  IMAD.HI.U32 R11, R8, R73, RZ ;  /* 0x00000049080b7227 */ /* 0x000fe200078e00ff */
[----:B------:R-:W-:-:S03]  /*1ed0*/  ISETP.GT.U32.AND P4, PT, R4, R63, PT ;  /* 0x0000003f0400720c */ /* 0x000fc60003f84070 */
[----:B------:R-:W-:-:S04]  /*1ee0*/  IMAD.HI.U32 R7, R8, R71, RZ ;  /* 0x0000004708077227 */ /* 0x000fc800078e00ff */
[----:B------:R-:W-:-:S04]  /*1ef0*/  IMAD.HI.U32 R8, R8, R75, RZ ;  /* 0x0000004b08087227 */ /* 0x000fc800078e00ff */
[----:B------:R-:W-:Y:S01]  /*1f00*/  @!P5 IMAD.IADD R9, R9, 0x1, -R4 ;  /* 0x000000010909d824 */ /* 0x000fe200078e0a04 */
[C---:B------:R-:W-:Y:S01]  /*1f10*/  ISETP.GT.U32.AND P5, PT, R4.reuse, R65, PT ;  /* 0x000000410400720c */ /* 0x040fe20003fa4070 */
[----:B------:R-:W-:Y:S01]  /*1f20*/  @!P1 IMAD.MOV R53, RZ, RZ, -R53 ;  /* 0x000000ffff359224 */ /* 0x000fe200078e0a35 */
[C---:B------:R-:W-:Y:S01]  /*1f30*/  ISETP.GT.U32.AND P1, PT, R4.reuse, R67, PT ;  /* 0x000000430400720c */ /* 0x040fe20003f24070 */
[----:B------:R-:W-:Y:S02]  /*1f40*/  IMAD.MOV R7, RZ, RZ, -R7 ;  /* 0x000000ffff077224 */ /* 0x000fe400078e0a07 */
[----:B------:R-:W-:Y:S02]  /*1f50*/  IMAD.MOV R12, RZ, RZ, -R11 ;  /* 0x000000ffff0c7224 */ /* 0x000fe400078e0a0b */
[----:B------:R-:W-:Y:S02]  /*1f60*/  IMAD.MOV R8, RZ, RZ, -R8 ;  /* 0x000000ffff087224 */ /* 0x000fe400078e0a08 */
[----:B------:R-:W-:-:S02]  /*1f70*/  IMAD R11, R4, R10, R69 ;  /* 0x0000000a040b7224 */ /* 0x000fc400078e0245 */
[C---:B------:R-:W-:Y:S02]  /*1f80*/  IMAD R7, R4.reuse, R7, R71 ;  /* 0x0000000704077224 */ /* 0x040fe400078e0247 */
[C---:B------:R-:W-:Y:S01]  /*1f90*/  IMAD R69, R4.reuse, R12, R73 ;  /* 0x0000000c04457224 */ /* 0x040fe200078e0249 */
[C---:B------:R-:W-:Y:S01]  /*1fa0*/  ISETP.GT.U32.AND P6, PT, R4.reuse, R11, PT ;  /* 0x0000000b0400720c */ /* 0x040fe20003fc4070 */
[C---:B------:R-:W-:Y:S02]  /*1fb0*/  IMAD R71, R4.reuse, R8, R75 ;  /* 0x0000000804477224 */ /* 0x040fe400078e024b */
[--C-:B------:R-:W-:Y:S01]  /*1fc0*/  @!P3 IMAD.IADD R61, R61, 0x1, -R4.reuse ;  /* 0x000000013d3db824 */ /* 0x100fe200078e0a04 */
[C---:B------:R-:W-:Y:S01]  /*1fd0*/  ISETP.GT.U32.AND P3, PT, R4.reuse, R69, PT ;  /* 0x000000450400720c */ /* 0x040fe20003f64070 */
[--C-:B------:R-:W-:Y:S01]  /*1fe0*/  @!P4 IMAD.IADD R63, R63, 0x1, -R4.reuse ;  /* 0x000000013f3fc824 */ /* 0x100fe200078e0a04 */
[C---:B------:R-:W-:Y:S01]  /*1ff0*/  ISETP.GT.U32.AND P4, PT, R4.reuse, R71, PT ;  /* 0x000000470400720c */ /* 0x040fe20003f84070 */
[----:B------:R-:W-:Y:S01]  /*2000*/  @!P2 IMAD.MOV R55, RZ, RZ, -R55 ;  /* 0x000000ffff37a224 */ /* 0x000fe200078e0a37 */
[C---:B------:R-:W-:Y:S01]  /*2010*/  ISETP.GT.U32.AND P2, PT, R4.reuse, R9, PT ;  /* 0x000000090400720c */ /* 0x040fe20003f44070 */
[--C-:B------:R-:W-:Y:S01]  /*2020*/  @!P5 IMAD.IADD R65, R65, 0x1, -R4.reuse ;  /* 0x000000014141d824 */ /* 0x100fe200078e0a04 */
[----:B------:R-:W-:Y:S01]  /*2030*/  ISETP.GT.U32.AND P5, PT, R4, R7, PT ;  /* 0x000000070400720c */ /* 0x000fe20003fa4070 */
[--C-:B------:R-:W-:Y:S01]  /*2040*/  @!P1 IMAD.IADD R67, R67, 0x1, -R4.reuse ;  /* 0x0000000143439824 */ /* 0x100fe200078e0a04 */
[----:B------:R-:W-:Y:S01]  /*2050*/  ISETP.GE.AND P1, PT, R20, RZ, PT ;  /* 0x000000ff1400720c */ /* 0x000fe20003f26270 */
[----:B------:R-:W-:Y:S01]  /*2060*/  @!P6 IMAD.IADD R11, R11, 0x1, -R4 ;  /* 0x000000010b0be824 */ /* 0x000fe200078e0a04 */
[----:B------:R-:W-:-:S03]  /*2070*/  ISETP.GE.AND P6, PT, R22, RZ, PT ;  /* 0x000000ff1600720c */ /* 0x000fc60003fc6270 */
[--C-:B------:R-:W-:Y:S01]  /*2080*/  @!P3 IMAD.IADD R69, R69, 0x1, -R4.reuse ;  /* 0x000000014545b824 */ /* 0x100fe200078e0a04 */
[----:B------:R-:W-:Y:S01]  /*2090*/  ISETP.GE.AND P3, PT, R26, RZ, PT ;  /* 0x000000ff1a00720c */ /* 0x000fe20003f66270 */
[--C-:B------:R-:W-:Y:S01]  /*20a0*/  @!P4 IMAD.IADD R71, R71, 0x1, -R4.reuse ;  /* 0x000000014747c824 */ /* 0x100fe200078e0a04 */
[----:B------:R-:W-:Y:S01]  /*20b0*/  ISETP.GT.U32.AND P4, PT, R4, R11, PT ;  /* 0x0000000b0400720c */ /* 0x000fe20003f84070 */
[--C-:B------:R-:W-:Y:S01]  /*20c0*/  @!P2 IMAD.IADD R9, R9, 0x1, -R4.reuse ;  /* 0x000000010909a824 */ /* 0x100fe200078e0a04 */
[----:B------:R-:W-:Y:S01]  /*20d0*/  ISETP.GE.AND P2, PT, R24, RZ, PT ;  /* 0x000000ff1800720c */ /* 0x000fe20003f46270 */
[--C-:B------:R-:W-:Y:S01]  /*20e0*/  @!P5 IMAD.IADD R7, R7, 0x1, -R4.reuse ;  /* 0x000000010707d824 */ /* 0x100fe200078e0a04 */
[C---:B------:R-:W-:Y:S01]  /*20f0*/  ISETP.GT.U32.AND P5, PT, R4.reuse, R71, PT ;  /* 0x000000470400720c */ /* 0x040fe20003fa4070 */
[----:B------:R-:W-:Y:S01]  /*2100*/  @!P1 IMAD.MOV R57, RZ, RZ, -R57 ;  /* 0x000000ffff399224 */ /* 0x000fe200078e0a39 */
[C---:B------:R-:W-:Y:S01]  /*2110*/  ISETP.GT.U32.AND P1, PT, R4.reuse, R69, PT ;  /* 0x000000450400720c */ /* 0x040fe20003f24070 */
[----:B------:R-:W-:Y:S01]  /*2120*/  @!P6 IMAD.MOV R61, RZ, RZ, -R61 ;  /* 0x000000ffff3de224 */ /* 0x000fe200078e0a3d */
[----:B------:R-:W-:Y:S01]  /*2130*/  ISETP.GT.U32.AND P6, PT, R4, R7, PT ;  /* 0x000000070400720c */ /* 0x000fe20003fc4070 */
[----:B------:R-:W-:Y:S01]  /*2140*/  @!P0 IMAD.MOV R9, RZ, RZ, -R9 ;  /* 0x000000ffff098224 */ /* 0x000fe200078e0a09 */
[----:B------:R-:W-:Y:S01]  /*2150*/  ISETP.GE.AND P0, PT, R14, RZ, PT ;  /* 0x000000ff0e00720c */ /* 0x000fe20003f06270 */
[----:B------:R-:W-:Y:S01]  /*2160*/  @!P3 IMAD.MOV R65, RZ, RZ, -R65 ;  /* 0x000000ffff41b224 */ /* 0x000fe200078e0a41 */
[----:B------:R-:W-:Y:S01]  /*2170*/  ISETP.GE.AND P3, PT, R2, RZ, PT ;  /* 0x000000ff0200720c */ /* 0x000fe20003f66270 */
[--C-:B------:R-:W-:Y:S01]  /*2180*/  @!P4 IMAD.IADD R11, R11, 0x1, -R4.reuse ;  /* 0x000000010b0bc824 */ /* 0x100fe200078e0a04 */
[----:B------:R-:W-:Y:S01]  /*2190*/  ISETP.GE.AND P4, PT, R30, RZ, PT ;  /* 0x000000ff1e00720c */ /* 0x000fe20003f86270 */
[----:B------:R-:W-:Y:S01]  /*21a0*/  @!P2 IMAD.MOV R63, RZ, RZ, -R63 ;  /* 0x000000ffff3fa224 */ /* 0x000fe200078e0a3f */
[----:B------:R-:W-:Y:S01]  /*21b0*/  ISETP.GE.AND P2, PT, R28, RZ, PT ;  /* 0x000000ff1c00720c */ /* 0x000fe20003f46270 */
[--C-:B------:R-:W-:Y:S01]  /*21c0*/  @!P5 IMAD.IADD R71, R71, 0x1, -R4.reuse ;  /* 0x000000014747d824 */ /* 0x100fe200078e0a04 */
[----:B------:R-:W-:Y:S01]  /*21d0*/  ISETP.GE.AND P5, PT, R16, RZ, PT ;  /* 0x000000ff1000720c */ /* 0x000fe20003fa6270 */
[--C-:B------:R-:W-:Y:S01]  /*21e0*/  @!P1 IMAD.IADD R69, R69, 0x1, -R4.reuse ;  /* 0x0000000145459824 */ /* 0x100fe200078e0a04 */
[----:B------:R-:W-:Y:S01]  /*21f0*/  ISETP.GE.AND P1, PT, R18, RZ, PT ;  /* 0x000000ff1200720c */ /* 0x000fe20003f26270 */
[----:B------:R-:W-:Y:S01]  /*2200*/  @!P6 IMAD.IADD R7, R7, 0x1, -R4 ;  /* 0x000000010707e824 */ /* 0x000fe200078e0a04 */
[----:B------:R-:W-:Y:S01]  /*2210*/  LOP3.LUT R4, RZ, R59, RZ, 0x33, !PT ;  /* 0x0000003bff047212 */ /* 0x000fe200078e33ff */
[----:B------:R-:W-:-:S02]  /*2220*/  @!P0 IMAD.MOV R69, RZ, RZ, -R69 ;  /* 0x000000ffff458224 */ /* 0x000fc400078e0a45 */
[----:B------:R-:W-:Y:S02]  /*2230*/  @!P3 IMAD.MOV R144, RZ, RZ, -R144 ;  /* 0x000000ffff90b224 */ /* 0x000fe400078e0a90 */
[----:B------:R-:W-:Y:S01]  /*2240*/  @!P4 IMAD.MOV R11, RZ, RZ, -R11 ;  /* 0x000000ffff0bc224 */ /* 0x000fe200078e0a0b */
[----:B------:R-:W-:Y:S01]  /*2250*/  ISETP.NE.AND P4, PT, R59, RZ, PT ;  /* 0x000000ff3b00720c */ /* 0x000fe20003f85270 */
[----:B------:R-:W-:Y:S01]  /*2260*/  @!P2 IMAD.MOV R67, RZ, RZ, -R67 ;  /* 0x000000ffff43a224 */ /* 0x000fe200078e0a43 */
[----:B------:R-:W-:Y:S01]  /*2270*/  ISETP.NE.AND P2, PT, R58, RZ, PT ;  /* 0x000000ff3a00720c */ /* 0x000fe20003f45270 */
[----:B------:R-:W-:Y:S01]  /*2280*/  @!P5 IMAD.MOV R71, RZ, RZ, -R71 ;  /* 0x000000ffff47d224 */ /* 0x000fe200078e0a47 */
[C---:B------:R-:W-:Y:S01]  /*2290*/  SEL R6, R4.reuse, R21, !P4 ;  /* 0x0000001504067207 */ /* 0x040fe20006000000 */
[----:B------:R-:W-:Y:S01]  /*22a0*/  @!P1 IMAD.MOV R7, RZ, RZ, -R7 ;  /* 0x000000ffff079224 */ /* 0x000fe200078e0a07 */
[C---:B------:R-:W-:Y:S01]  /*22b0*/  SEL R157, R4.reuse, R33, !P4 ;  /* 0x00000021049d7207 */ /* 0x040fe20006000000 */
[----:B------:R-:W-:Y:S01]  /*22c0*/  VIADD R16, R205, 0xfffffffc ;  /* 0xfffffffccd107836 */ /* 0x000fe20000000000 */
[----:B------:R-:W-:-:S02]  /*22d0*/  SEL R155, R4, R41, !P4 ;  /* 0x00000029049b7207 */ /* 0x000fc40006000000 */
[C---:B------:R-:W-:Y:S01]  /*22e0*/  SEL R21, R4.reuse, R25, !P4 ;  /* 0x0000001904157207 */ /* 0x040fe20006000000 */
[----:B----4-:R-:W-:Y:S01]  /*22f0*/  IMAD R157, R157, UR7, RZ ;  /* 0x000000079d9d7c24 */ /* 0x010fe2000f8e02ff */
[C---:B------:R-:W-:Y:S01]  /*2300*/  SEL R33, R4.reuse, R37, !P4 ;  /* 0x0000002504217207 */ /* 0x040fe20006000000 */
[----:B------:R-:W-:Y:S01]  /*2310*/  IMAD R155, R155, UR14, RZ ;  /* 0x0000000e9b9b7c24 */ /* 0x000fe2000f8e02ff */
[C---:B------:R-:W-:Y:S01]  /*2320*/  SEL R41, R4.reuse, R43, !P4 ;  /* 0x0000002b04297207 */ /* 0x040fe20006000000 */
[----:B------:R-:W-:Y:S01]  /*2330*/  IMAD R21, R21, UR7, RZ ;  /* 0x0000000715157c24 */ /* 0x000fe2000f8e02ff */
[C---:B------:R-:W-:Y:S01]  /*2340*/  SEL R9, R4.reuse, R9, !P4 ;  /* 0x0000000904097207 */ /* 0x040fe20006000000 */
[----:B------:R-:W-:Y:S01]  /*2350*/  IMAD R33, R33, UR10, RZ ;  /* 0x0000000a21217c24 */ /* 0x000fe2000f8e02ff */
[C---:B------:R-:W-:Y:S01]  /*2360*/  SEL R13, R4.reuse, R13, !P4 ;  /* 0x0000000d040d7207 */ /* 0x040fe20006000000 */
[----:B------:R-:W-:Y:S01]  /*2370*/  IMAD R41, R41, UR15, RZ ;  /* 0x0000000f29297c24 */ /* 0x000fe2000f8e02ff */
[----:B------:R-:W-:-:S02]  /*2380*/  SEL R15, R4, R15, !P4 ;  /* 0x0000000f040f7207 */ /* 0x000fc40006000000 */
[C---:B------:R-:W-:Y:S02]  /*2390*/  SEL R17, R4.reuse, R17, !P4 ;  /* 0x0000001104117207 */ /* 0x040fe40006000000 */
[C---:B------:R-:W-:Y:S02]  /*23a0*/  SEL R19, R4.reuse, R19, !P4 ;  /* 0x0000001304137207 */ /* 0x040fe40006000000 */
[C---:B------:R-:W-:Y:S02]  /*23b0*/  SEL R23, R4.reuse, R23, !P4 ;  /* 0x0000001704177207 */ /* 0x040fe40006000000 */
[C---:B------:R-:W-:Y:S02]  /*23c0*/  SEL R27, R4.reuse, R27, !P4 ;  /* 0x0000001b041b7207 */ /* 0x040fe40006000000 */
[C---:B------:R-:W-:Y:S02]  /*23d0*/  SEL R25, R4.reuse, R29, !P4 ;  /* 0x0000001d04197207 */ /* 0x040fe40006000000 */
[----:B------:R-:W-:-:S02]  /*23e0*/  SEL R31, R4, R31, !P4 ;  /* 0x0000001f041f7207 */ /* 0x000fc40006000000 */
[C---:B------:R-:W-:Y:S01]  /*23f0*/  SEL R35, R4.reuse, R35, !P4 ;  /* 0x0000002304237207 */ /* 0x040fe20006000000 */
[----:B------:R-:W-:Y:S01]  /*2400*/  IMAD R25, R25, UR7, RZ ;  /* 0x0000000719197c24 */ /* 0x000fe2000f8e02ff */
[C---:B------:R-:W-:Y:S02]  /*2410*/  SEL R37, R4.reuse, R39, !P4 ;  /* 0x0000002704257207 */ /* 0x040fe40006000000 */
[C---:B------:R-:W-:Y:S02]  /*2420*/  SEL R43, R4.reuse, R45, !P4 ;  /* 0x0000002d042b7207 */ /* 0x040fe40006000000 */
[C---:B------:R-:W-:Y:S01]  /*2430*/  SEL R47, R4.reuse, R47, !P4 ;  /* 0x0000002f042f7207 */ /* 0x040fe20006000000 */
[----:B-----5:R-:W-:Y:S01]  /*2440*/  IMAD R37, R37, UR11, RZ ;  /* 0x0000000b25257c24 */ /* 0x020fe2000f8e02ff */
        /* <DEDUP_REMOVED lines=12> */
[----:B------:R-:W-:Y:S01]  /*2510*/  SEL R12, R4, R63, !P4 ;  /* 0x0000003f040c7207 */ /* 0x000fe20006000000 */
[----:B------:R-:W-:Y:S01]  /*2520*/  IMAD R61, R8, UR29, RZ ;  /* 0x0000001d083d7c24 */ /* 0x000fe2000f8e02ff */
[----:B------:R-:W-:Y:S01]  /*2530*/  SEL R149, R4, R65, !P4 ;  /* 0x0000004104957207 */ /* 0x000fe20006000000 */
[----:B------:R-:W-:Y:S01]  /*2540*/  IMAD R63, R10, UR30, RZ ;  /* 0x0000001e0a3f7c24 */ /* 0x000fe2000f8e02ff */
[----:B------:R-:W-:Y:S01]  /*2550*/  SEL R14, R4, R67, !P4 ;  /* 0x00000043040e7207 */ /* 0x000fe20006000000 */
[----:B------:R-:W-:Y:S01]  /*2560*/  IMAD R67, R12, UR31, RZ ;  /* 0x0000001f0c437c24 */ /* 0x000fe2000f8e02ff */
[C---:B------:R-:W-:Y:S01]  /*2570*/  SEL R73, R4.reuse, R11, !P4 ;  /* 0x0000000b04497207 */ /* 0x040fe20006000000 */
[----:B------:R-:W-:Y:S01]  /*2580*/  VIADD R11, R205, 0xfffffffd ;  /* 0xfffffffdcd0b7836 */ /* 0x000fe20000000000 */
[C---:B------:R-:W-:Y:S01]  /*2590*/  SEL R77, R4.reuse, R69, !P4 ;  /* 0x00000045044d7207 */ /* 0x040fe20006000000 */
[----:B------:R-:W-:Y:S01]  /*25a0*/  IMAD R149, R149, UR32, RZ ;  /* 0x0000002095957c24 */ /* 0x000fe2000f8e02ff */
[C---:B------:R-:W-:Y:S01]  /*25b0*/  SEL R151, R4.reuse, R7, !P4 ;  /* 0x0000000704977207 */ /* 0x040fe20006000000 */
[----:B------:R-:W-:Y:S01]  /*25c0*/  VIADD R7, R205, 0xfffffffe ;  /* 0xfffffffecd077836 */ /* 0x000fe20000000000 */
[----:B------:R-:W-:Y:S01]  /*25d0*/  SEL R71, R4, R71, !P4 ;  /* 0x0000004704477207 */ /* 0x000fe20006000000 */
[----:B------:R-:W-:Y:S01]  /*25e0*/  IMAD R73, R73, UR34, RZ ;  /* 0x0000002249497c24 */ /* 0x000fe2000f8e02ff */
[----:B------:R-:W-:Y:S01]  /*25f0*/  LOP3.LUT R4, R5, 0x3f, RZ, 0xc0, !PT ;  /* 0x0000003f05047812 */ /* 0x000fe200078ec0ff */
[----:B------:R-:W-:Y:S01]  /*2600*/  IMAD R151, R151, UR28, RZ ;  /* 0x0000001c97977c24 */ /* 0x000fe2000f8e02ff */
[----:B------:R-:W-:Y:S01]  /*2610*/  ISETP.GE.U32.AND P4, PT, R7, 0x7fffffbf, PT ;  /* 0x7fffffbf0700780c */ /* 0x000fe20003f86070 */
[----:B------:R-:W-:Y:S01]  /*2620*/  IMAD R7, R9, UR7, RZ ;  /* 0x0000000709077c24 */ /* 0x000fe2000f8e02ff */
[----:B------:R-:W-:Y:S01]  /*2630*/  @!P2 LOP3.LUT R144, RZ, R58, RZ, 0x33, !PT ;  /* 0x0000003aff90a212 */ /* 0x000fe200078e33ff */
[----:B---3--:R-:W-:Y:S01]  /*2640*/  IMAD R5, R4, UR4, RZ ;  /* 0x0000000404057c24 */ /* 0x008fe2000f8e02ff */
[----:B------:R-:W-:Y:S01]  /*2650*/  ISETP.GE.U32.AND P0, PT, R11, 0x7fffffbe, PT ;  /* 0x7fffffbe0b00780c */ /* 0x000fe20003f06070 */
[----:B------:R-:W-:Y:S01]  /*2660*/  IMAD R9, R13, UR7, RZ ;  /* 0x000000070d097c24 */ /* 0x000fe2000f8e02ff */
[----:B------:R-:W-:Y:S01]  /*2670*/  ISETP.GE.U32.AND P2, PT, R16, 0x7fffffbd, PT ;  /* 0x7fffffbd1000780c */ /* 0x000fe20003f46070 */
[----:B------:R-:W-:Y:S01]  /*2680*/  IMAD R13, R17, UR7, RZ ;  /* 0x00000007110d7c24 */ /* 0x000fe2000f8e02ff */
[----:B------:R-:W-:Y:S01]  /*2690*/  IADD3 R58, P3, PT, R5, UR22, RZ ;  /* 0x00000016053a7c10 */ /* 0x000fe2000ff7e0ff */
[----:B------:R-:W-:Y:S01]  /*26a0*/  IMAD R17, R6, UR7, RZ ;  /* 0x0000000706117c24 */ /* 0x000fe2000f8e02ff */
[----:B------:R-:W-:Y:S01]  /*26b0*/  USHF.L.U32 UR4, UR8, 0x15, URZ ;  /* 0x0000001508047899 */ /* 0x000fe200080006ff */
[----:B------:R-:W-:Y:S01]  /*26c0*/  IMAD R11, R15, UR7, RZ ;  /* 0x000000070f0b7c24 */ /* 0x000fe2000f8e02ff */
[----:B------:R-:W-:Y:S01]  /*26d0*/  LEA.HI.X.SX32 R34, R5, UR23, 0x1, P3 ;  /* 0x0000001705227c11 */ /* 0x000fe200098f0eff */
[----:B------:R-:W-:Y:S01]  /*26e0*/  IMAD R15, R19, UR7, RZ ;  /* 0x00000007130f7c24 */ /* 0x000fe2000f8e02ff */
[-C--:B------:R-:W-:Y:S01]  /*26f0*/  IADD3 R6, P5, PT, R7, R58.reuse, RZ ;  /* 0x0000003a07067210 */ /* 0x080fe20007fbe0ff */
[----:B------:R-:W-:Y:S01]  /*2700*/  IMAD R19, R23, UR7, RZ ;  /* 0x0000000717137c24 */ /* 0x000fe2000f8e02ff */
[----:B------:R-:W-:Y:S01]  /*2710*/  IADD3 R8, P3, PT, R9, R58, RZ ;  /* 0x0000003a09087210 */ /* 0x000fe20007f7e0ff */
[----:B------:R-:W-:Y:S01]  /*2720*/  IMAD R5, R14, UR33, RZ ;  /* 0x000000210e057c24 */ /* 0x000fe2000f8e02ff */
[----:B------:R-:W-:Y:S01]  /*2730*/  LEA.HI.X.SX32 R7, R7, R34, 0x1, P5 ;  /* 0x0000002207077211 */ /* 0x000fe200028f0eff */
[----:B------:R-:W-:Y:S01]  /*2740*/  IMAD R23, R27, UR7, RZ ;  /* 0x000000071b177c24 */ /* 0x000fe2000f8e02ff */
[-C--:B------:R-:W-:Y:S01]  /*2750*/  IADD3 R10, P6, PT, R11, R58.reuse, RZ ;  /* 0x0000003a0b0a7210 */ /* 0x080fe20007fde0ff */
[----:B------:R-:W-:Y:S01]  /*2760*/  IMAD R27, R31, UR7, RZ ;  /* 0x000000071f1b7c24 */ /* 0x000fe2000f8e02ff */
[----:B------:R-:W-:Y:S01]  /*2770*/  IADD3 R12, P5, PT, R13, R58, RZ ;  /* 0x0000003a0d0c7210 */ /* 0x000fe20007fbe0ff */
[----:B------:R-:W-:Y:S01]  /*2780*/  IMAD R31, R35, UR9, RZ ;  /* 0x00000009231f7c24 */ /* 0x000fe2000f8e02ff */
[----:B------:R-:W-:Y:S01]  /*2790*/  LEA.HI.X.SX32 R9, R9, R34, 0x1, P3 ;  /* 0x0000002209097211 */ /* 0x000fe200018f0eff */
[----:B------:R-:W-:Y:S01]  /*27a0*/  IMAD R77, R77, UR35, RZ ;  /* 0x000000234d4d7c24 */ /* 0x000fe2000f8e02ff */
[----:B------:R-:W-:Y:S01]  /*27b0*/  IADD3 R14, P3, PT, R15, R58, RZ ;  /* 0x0000003a0f0e7210 */ /* 0x000fe20007f7e0ff */
[----:B------:R-:W-:Y:S01]  /*27c0*/  IMAD R147, R71, UR36, RZ ;  /* 0x0000002447937c24 */ /* 0x000fe2000f8e02ff */
[-C--:B------:R-:W-:Y:S01]  /*27d0*/  LEA.HI.X.SX32 R11, R11, R34.reuse, 0x1, P6 ;  /* 0x000000220b0b7211 */ /* 0x080fe200030f0eff */
[----:B------:R-:W-:Y:S01]  /*27e0*/  IMAD R144, R144, UR6, RZ ;  /* 0x0000000690907c24 */ /* 0x000fe2000f8e02ff */
[----:B------:R-:W-:Y:S01]  /*27f0*/  LEA.HI.X.SX32 R13, R13, R34, 0x1, P5 ;  /* 0x000000220d0d7211 */ /* 0x000fe200028f0eff */
[----:B------:R-:W-:Y:S01]  /*2800*/  ULOP3.LUT UR4, UR4, 0x600000, URZ, 0xc0, !UPT ;  /* 0x0060000004047892 */ /* 0x000fe2000f8ec0ff */
[-C--:B------:R-:W-:Y:S01]  /*2810*/  IADD3 R16, P6, PT, R17, R58.reuse, RZ ;  /* 0x0000003a11107210 */ /* 0x080fe20007fde0ff */
[----:B------:R-:W-:Y:S01]  /*2820*/  UMOV UR7, 0x1 ;  /* 0x0000000100077882 */ /* 0x000fe20000000000 */
[----:B------:R-:W-:-:S02]  /*2830*/  IADD3 R18, P5, PT, R19, R58, RZ ;  /* 0x0000003a13127210 */ /* 0x000fc40007fbe0ff */
[----:B------:R-:W-:Y:S02]  /*2840*/  LEA.HI.X.SX32 R15, R15, R34, 0x1, P3 ;  /* 0x000000220f0f7211 */ /* 0x000fe400018f0eff */
[----:B------:R-:W-:Y:S02]  /*2850*/  IADD3 R20, P3, PT, R21, R58, RZ ;  /* 0x0000003a15147210 */ /* 0x000fe40007f7e0ff */
[-C--:B------:R-:W-:Y:S02]  /*2860*/  LEA.HI.X.SX32 R17, R17, R34.reuse, 0x1, P6 ;  /* 0x0000002211117211 */ /* 0x080fe400030f0eff */
[----:B------:R-:W-:Y:S02]  /*2870*/  LEA.HI.X.SX32 R19, R19, R34, 0x1, P5 ;  /* 0x0000002213137211 */ /* 0x000fe400028f0eff */
[-C--:B------:R-:W-:Y:S02]  /*2880*/  IADD3 R22, P6, PT, R23, R58.reuse, RZ ;  /* 0x0000003a17167210 */ /* 0x080fe40007fde0ff */
        /* <DEDUP_REMOVED lines=45> */
[----:B------:R-:W-:Y:S02]  /*2b60*/  ISETP.NE.U32.AND P1, PT, R3, RZ, PT ;  /* 0x000000ff0300720c */ /* 0x000fe40003f25070 */
[-C--:B------:R-:W-:Y:S02]  /*2b70*/  LEA.HI.X.SX32 R73, R73, R34.reuse, 0x1, P6 ;  /* 0x0000002249497211 */ /* 0x080fe400030f0eff */
[-C--:B------:R-:W-:Y:S02]  /*2b80*/  LEA.HI.X.SX32 R77, R77, R34.reuse, 0x1, P5 ;  /* 0x000000224d4d7211 */ /* 0x080fe400028f0eff */
[----:B------:R-:W-:-:S02]  /*2b90*/  LEA.HI.X.SX32 R147, R147, R34, 0x1, P3 ;  /* 0x0000002293937211 */ /* 0x000fc400018f0eff */
[----:B------:R-:W-:Y:S01]  /*2ba0*/  SHF.R.S32.HI R5, RZ, 0x1f, R135 ;  /* 0x0000001fff057819 */ /* 0x000fe20000011487 */
[----:B------:R-:W-:Y:S06]  /*2bb0*/  BRA.U UP0, `(.L_x_5) ;  /* 0x0000000100187547 */ /* 0x000fec000b800000 */
[----:B------:R-:W-:Y:S01]  /*2bc0*/  ELECT P3, URZ, PT ;  /* 0x0000000000ff782f */ /* 0x000fe20003860000 */
[----:B------:R-:W-:Y:S01]  /*2bd0*/  IMAD.MOV.U32 R29, RZ, RZ, 0x1 ;  /* 0x00000001ff1d7424 */ /* 0x000fe200078e00ff */
[----:B------:R-:W-:Y:S01]  /*2be0*/  UMOV UR6, 0x40 ;  /* 0x0000004000067882 */ /* 0x000fe20000000000 */
[----:B------:R-:W-:Y:S01]  /*2bf0*/  UVIRTCOUNT.DEALLOC.SMPOOL 0x80 ;  /* 0x000000800000784c */ /* 0x000fe20000000000 */
[----:B------:R-:W-:-:S09]  /*2c00*/  ULEA UR6, UR5, UR6, 0x18 ;  /* 0x0000000605067291 */ /* 0x000fd2000f8ec0ff */
[----:B------:R0:W-:Y:S03]  /*2c10*/  @P3 STS.U8 [UR6], R29 ;  /* 0x0000001dff003988 */ /* 0x0001e60008000006 */
.L_x_5:
[----:B------:R-:W-:Y:S01]  /*2c20*/  UIADD3 UR14, UPT, UPT, UR12, UR4, URZ ;  /* 0x000000040c0e7290 */ /* 0x000fe2000fffe0ff */
[----:B------:R-:W-:Y:S01]  /*2c30*/  SHF.R.S32.HI R145, RZ, 0x1f, R144 ;  /* 0x0000001fff917819 */ /* 0x000fe20000011490 */
[----:B------:R-:W-:Y:S01]  /*2c40*/  VOTEU.ALL UP1, P1 ;  /* 0x0000000000ff7886 */ /* 0x000fe20000820000 */
[----:B------:R-:W-:Y:S01]  /*2c50*/  UIADD3 UR10, UPT, UPT, UR13, 0x6000, URZ ;  /* 0x000060000d0a7890 */ /* 0x000fe2000fffe0ff */
[----:B------:R-:W-:Y:S01]  /*2c60*/  IADD3 R140, P3, PT, R144, UR20, RZ ;  /* 0x00000014908c7c10 */ /* 0x000fe2000ff7e0ff */
[----:B------:R-:W-:Y:S01]  /*2c70*/  VOTEU.ALL UP2, P1 ;  /* 0x0000000000ff7886 */ /* 0x000fe20000840000 */
[----:B0-----:R-:W-:Y:S01]  /*2c80*/  VIADD R29, R205, 0xffffffff ;  /* 0xffffffffcd1d7836 */ /* 0x001fe20000000000 */
[----:B------:R-:W-:-:S04]  /*2c90*/  @!UP1 UIADD3 UR4, UPT, UPT, -UR7, 0x100000, URZ ;  /* 0x0010000007049890 */ /* 0x000fc8000fffe1ff */
[----:B------:R-:W-:Y:S02]  /*2ca0*/  @!UP1 USHF.L.U32 UR5, UR4, 0xb, URZ ;  /* 0x0000000b04059899 */ /* 0x000fe400080006ff */
[----:B------:R-:W-:Y:S01]  /*2cb0*/  @!UP1 USHF.L.U32 UR4, UR4, 0x1, URZ ;  /* 0x0000000104049899 */ /* 0x000fe200080006ff */
[----:B------:R-:W-:Y:S01]  /*2cc0*/  PRMT R232, RZ, 0x7610, R232 ;  /* 0x00007610ffe87816 */ /* 0x000fe200000000e8 */
[----:B------:R-:W-:Y:S01]  /*2cd0*/  STTM.x64 tmem[UR14], RZ ;  /* 0x000000ff000079ed */ /* 0x000fe2000834000e */
[----:B------:R-:W0:Y:S02]  /*2ce0*/  FENCE.VIEW.ASYNC.T ;  /* 0x00000000000073c6 */ /* 0x000e240000000200 */
[----:B0-----:R-:W-:Y:S01]  /*2cf0*/  BAR.SYNC.DEFER_BLOCKING 0x0 ;  /* 0x0000000000007b1d */ /* 0x001fe20000010000 */
[----:B------:R-:W-:Y:S01]  /*2d00*/  IADD3.X R133, PT, PT, R145, UR21, RZ, P3, !PT ;  /* 0x0000001591857c10 */ /* 0x000fe20009ffe4ff */
[----:B------:R-:W-:Y:S01]  /*2d10*/  VIADD R132, R144, UR20 ;  /* 0x0000001490847c36 */ /* 0x000fe20008000000 */
[----:B------:R-:W-:Y:S01]  /*2d20*/  IADD3 R34, P3, PT, R140, R135, RZ ;  /* 0x000000878c227210 */ /* 0x000fe20007f7e0ff */
[----:B------:R-:W-:Y:S01]  /*2d30*/  IMAD.SHL.U32 R39, R135, 0x2, RZ ;  /* 0x0000000287277824 */ /* 0x000fe200078e00ff */
[----:B------:R-:W-:Y:S01]  /*2d40*/  ISETP.GE.U32.AND P5, PT, R29, 0x7fffffc0, PT ;  /* 0x7fffffc01d00780c */ /* 0x000fe20003fa6070 */
[----:B------:R-:W-:Y:S01]  /*2d50*/  IMAD R45, R135, 0x3, RZ ;  /* 0x00000003872d7824 */ /* 0x000fe200078e02ff */
[----:B------:R-:W-:Y:S01]  /*2d60*/  PRMT R230, RZ, 0x7610, R230 ;  /* 0x00007610ffe67816 */ /* 0x000fe200000000e6 */
[----:B------:R-:W-:Y:S01]  /*2d70*/  IMAD.X R35, R5, 0x1, R133, P3 ;  /* 0x0000000105237824 */ /* 0x000fe200018e0685 */
[----:B------:R-:W-:-:S02]  /*2d80*/  ISETP.GE.U32.AND P3, PT, R38, 0x7fffffbc, PT ;  /* 0x7fffffbc2600780c */ /* 0x000fc40003f66070 */
[----:B------:R-:W-:Y:S01]  /*2d90*/  PRMT R207, RZ, 0x7610, R207 ;  /* 0x00007610ffcf7816 */ /* 0x000fe200000000cf */
[----:B------:R-:W-:Y:S01]  /*2da0*/  IMAD R65, R135, 0x5, RZ ;  /* 0x0000000587417824 */ /* 0x000fe200078e02ff */
[----:B------:R-:W-:Y:S01]  /*2db0*/  PRMT R214, RZ, 0x7610, R214 ;  /* 0x00007610ffd67816 */ /* 0x000fe200000000d6 */
[----:B------:R-:W-:Y:S01]  /*2dc0*/  VIADD R49, R205, 0xfffffff9 ;  /* 0xfffffff9cd317836 */ /* 0x000fe20000000000 */
[----:B------:R-:W-:Y:S02]  /*2dd0*/  PRMT R189, RZ, 0x7610, R189 ;  /* 0x00007610ffbd7816 */ /* 0x000fe400000000bd */
[----:B------:R-:W-:Y:S02]  /*2de0*/  PRMT R206, RZ, 0x7610, R206 ;  /* 0x00007610ffce7816 */ /* 0x000fe400000000ce */
[----:B------:R-:W-:Y:S02]  /*2df0*/  PRMT R177, RZ, 0x7610, R177 ;  /* 0x00007610ffb17816 */ /* 0x000fe400000000b1 */
[----:B------:R-:W-:-:S02]  /*2e00*/  PRMT R248, RZ, 0x7610, R248 ;  /* 0x00007610fff87816 */ /* 0x000fc400000000f8 */
[----:B------:R-:W-:Y:S01]  /*2e10*/  PRMT R234, RZ, 0x7610, R234 ;  /* 0x00007610ffea7816 */ /* 0x000fe200000000ea */
[----:B------:R-:W0:Y:S02]  /*2e20*/  FENCE.VIEW.ASYNC.S ;  /* 0x00000000000073c6 */ /* 0x000e240000000000 */
[----:B0-----:R0:W1:Y:S02]  /*2e30*/  @!UP2 SYNCS.EXCH.64 URZ, [UR10], UR4 ;  /* 0x000000040affa5b2 */ /* 0x0010640008000100 */
[----:B-1----:R-:W-:Y:S01]  /*2e40*/  BAR.SYNC.DEFER_BLOCKING 0x0 ;  /* 0x0000000000007b1d */ /* 0x002fe20000010000 */
[----:B------:R-:W-:Y:S02]  /*2e50*/  SHF.R.S32.HI R55, RZ, 0x1f, R39 ;  /* 0x0000001fff377819 */ /* 0x000fe40000011427 */
[----:B------:R-:W-:Y:S02]  /*2e60*/  SHF.R.S32.HI R59, RZ, 0x1f, R45 ;  /* 0x0000001fff3b7819 */ /* 0x000fe4000001142d */
[----:B------:R-:W-:Y:S01]  /*2e70*/  IADD3 R44, P6, PT, R45, R140, RZ ;  /* 0x0000008c2d2c7210 */ /* 0x000fe20007fde0ff */
[----:B------:R-:W-:-:S02]  /*2e80*/  VIADD R29, R205, 0xfffffffa ;  /* 0xfffffffacd1d7836 */ /* 0x000fc40000000000 */
[----:B------:R-:W-:Y:S01]  /*2e90*/  VIADD R88, R205, 0xffffffe0 ;  /* 0xffffffe0cd587836 */ /* 0x000fe20000000000 */
[----:B------:R-:W-:Y:S01]  /*2ea0*/  PRMT R211, RZ, 0x7610, R211 ;  /* 0x00007610ffd37816 */ /* 0x000fe200000000d3 */
[----:B------:R-:W-:Y:S01]  /*2eb0*/  IMAD.X R45, R59, 0x1, R133, P6 ;  /* 0x000000013b2d7824 */ /* 0x000fe200030e0685 */
[----:B------:R-:W-:Y:S02]  /*2ec0*/  SHF.R.S32.HI R59, RZ, 0x1f, R65 ;  /* 0x0000001fff3b7819 */ /* 0x000fe40000011441 */
[----:B------:R-:W-:Y:S02]  /*2ed0*/  PRMT R216, RZ, 0x7610, R216 ;  /* 0x00007610ffd87816 */ /* 0x000fe400000000d8 */
[----:B------:R-:W-:Y:S01]  /*2ee0*/  PRMT R191, RZ, 0x7610, R191 ;  /* 0x00007610ffbf7816 */ /* 0x000fe200000000bf */
[C---:B------:R-:W-:Y:S02]  /*2ef0*/  IMAD R116, R135.reuse, 0x35, RZ ;  /* 0x0000003587747824 */ /* 0x040fe400078e02ff */
[----:B------:R-:W-:-:S02]  /*2f00*/  IMAD R118, R135, 0x37, RZ ;  /* 0x0000003787767824 */ /* 0x000fc400078e02ff */
[C---:B------:R-:W-:Y:S02]  /*2f10*/  VIADD R150, R205.reuse, 0xfffffff2 ;  /* 0xfffffff2cd967836 */ /* 0x040fe40000000000 */
[----:B------:R-:W-:Y:S01]  /*2f20*/  VIADD R152, R205, 0xfffffff1 ;  /* 0xfffffff1cd987836 */ /* 0x000fe20000000000 */
[----:B------:R-:W-:Y:S01]  /*2f30*/  PRMT R204, RZ, 0x7610, R204 ;  /* 0x00007610ffcc7816 */ /* 0x000fe200000000cc */
[----:B------:R1:W2:Y:S01]  /*2f40*/  @!P4 LDG.E.U8 R232, desc[UR26][R34.64] ;  /* 0x0000001a22e8c981 */ /* 0x0002a2000c1e1100 */
[----:B------:R-:W-:Y:S01]  /*2f50*/  IADD3 R38, P4, PT, R39, R140, RZ ;  /* 0x0000008c27267210 */ /* 0x000fe20007f9e0ff */
[----:B------:R-:W3:Y:S02]  /*2f60*/  LDCU UR11, c[0x0][0x384] ;  /* 0x00007080ff0b77ac */ /* 0x000ee40008000800 */
[----:B------:R-:W4:Y:S02]  /*2f70*/  @!P5 LDG.E.U8 R230, desc[UR26][R132.64] ;  /* 0x0000001a84e6d981 */ /* 0x000f24000c1e1100 */
[----:B------:R-:W-:Y:S01]  /*2f80*/  IMAD.X R39, R55, 0x1, R133, P4 ;  /* 0x0000000137277824 */ /* 0x000fe200020e0685 */
[----:B------:R-:W-:Y:S01]  /*2f90*/  ISETP.GE.U32.AND P5, PT, R29, 0x7fffffbb, PT ;  /* 0x7fffffbb1d00780c */ /* 0x000fe20003fa6070 */
[----:B------:R5:W2:Y:S01]  /*2fa0*/  @!P2 LDG.E.U8 R214, desc[UR26][R44.64] ;  /* 0x0000001a2cd6a981 */ /* 0x000aa2000c1e1100 */
[----:B-1----:R-:W-:-:S03]  /*2fb0*/  IMAD.SHL.U32 R35, R135, 0x4, RZ ;  /* 0x0000000487237824 */ /* 0x002fc600078e00ff */
[----:B------:R1:W2:Y:S01]  /*2fc0*/  @!P0 LDG.E.U8 R207, desc[UR26][R38.64] ;  /* 0x0000001a26cf8981 */ /* 0x0002a2000c1e1100 */
[----:B------:R-:W-:Y:S01]  /*2fd0*/  VIADD R29, R205, 0xfffffff8 ;  /* 0xfffffff8cd1d7836 */ /* 0x000fe20000000000 */
[-C--:B------:R-:W-:Y:S02]  /*2fe0*/  IADD3 R64, P6, PT, R65, R140.reuse, RZ ;  /* 0x0000008c41407210 */ /* 0x080fe40007fde0ff */
[----:B------:R-:W-:Y:S02]  /*2ff0*/  SHF.R.S32.HI R55, RZ, 0x1f, R35 ;  /* 0x0000001fff377819 */ /* 0x000fe40000011423 */
[-C--:B------:R-:W-:Y:S01]  /*3000*/  IADD3 R34, P0, PT, R35, R140.reuse, RZ ;  /* 0x0000008c23227210 */ /* 0x080fe20007f1e0ff */
[----:B-----5:R-:W-:Y:S01]  /*3010*/  IMAD R45, R135, 0x7, RZ ;  /* 0x00000007872d7824 */ /* 0x020fe200078e02ff */
[----:B------:R-:W-:Y:S01]  /*3020*/  ISETP.GE.U32.AND P2, PT, R29, 0x7fffffb9, PT ;  /* 0x7fffffb91d00780c */ /* 0x000fe20003f46070 */
[--C-:B------:R-:W-:Y:S02]  /*3030*/  IMAD.X R65, R59, 0x1, R133.reuse, P6 ;  /* 0x000000013b417824 */ /* 0x100fe400030e0685 */
[----:B------:R-:W-:Y:S01]  /*3040*/  IMAD.X R35, R55, 0x1, R133, P0 ;  /* 0x0000000137237824 */ /* 0x000fe200000e0685 */
[----:B------:R-:W-:Y:S01]  /*3050*/  SHF.R.S32.HI R59, RZ, 0x1f, R45 ;  /* 0x0000001fff3b7819 */ /* 0x000fe2000001142d */
[----:B------:R-:W-:Y:S01]  /*3060*/  VIADD R29, R205, 0xfffffff6 ;  /* 0xfffffff6cd1d7836 */ /* 0x000fe20000000000 */
[----:B------:R-:W-:Y:S01]  /*3070*/  IADD3 R44, P6, PT, R45, R140, RZ ;  /* 0x0000008c2d2c7210 */ /* 0x000fe20007fde0ff */
[----:B-1----:R-:W-:Y:S01]  /*3080*/  IMAD R39, R135, 0x6, RZ ;  /* 0x0000000687277824 */ /* 0x002fe200078e02ff */
[----:B------:R-:W-:Y:S01]  /*3090*/  ISETP.GE.U32.AND P4, PT, R49, 0x7fffffba, PT ;  /* 0x7fffffba3100780c */ /* 0x000fe20003f86070 */
[----:B------:R-:W-:Y:S01]  /*30a0*/  VIADD R49, R205, 0xfffffff7 ;  /* 0xfffffff7cd317836 */ /* 0x000fe20000000000 */
[----:B------:R1:W5:Y:S01]  /*30b0*/  @!P3 LDG.E.U8 R189, desc[UR26][R34.64] ;  /* 0x0000001a22bdb981 */ /* 0x000362000c1e1100 */
[----:B------:R-:W-:Y:S01]  /*30c0*/  IMAD.X R45, R59, 0x1, R133, P6 ;  /* 0x000000013b2d7824 */ /* 0x000fe200030e0685 */
[----:B------:R-:W-:-:S02]  /*30d0*/  SHF.R.S32.HI R55, RZ, 0x1f, R39 ;  /* 0x0000001fff377819 */ /* 0x000fc40000011427 */
[----:B------:R0:W2:Y:S01]  /*30e0*/  @!P5 LDG.E.U8 R206, desc[UR26][R64.64] ;  /* 0x0000001a40ced981 */ /* 0x0000a2000c1e1100 */
[----:B------:R-:W-:Y:S01]  /*30f0*/  ISETP.GE.U32.AND P5, PT, R29, 0x7fffffb7, PT ;  /* 0x7fffffb71d00780c */ /* 0x000fe20003fa6070 */
[----:B------:R-:W-:Y:S01]  /*3100*/  IMAD.SHL.U32 R29, R135, 0x8, RZ ;  /* 0x00000008871d7824 */ /* 0x000fe200078e00ff */
[-C--:B------:R-:W-:Y:S02]  /*3110*/  IADD3 R38, P3, PT, R39, R140.reuse, RZ ;  /* 0x0000008c27267210 */ /* 0x080fe40007f7e0ff */
[----:B-1----:R-:W-:Y:S02]  /*3120*/  PRMT R34, RZ, 0x7610, R34 ;  /* 0x00007610ff227816 */ /* 0x002fe40000000022 */
[----:B------:R-:W-:Y:S01]  /*3130*/  ISETP.GE.U32.AND P0, PT, R49, 0x7fffffb8, PT ;  /* 0x7fffffb83100780c */ /* 0x000fe20003f06070 */
[----:B------:R-:W-:Y:S01]  /*3140*/  IMAD.X R39, R55, 0x1, R133, P3 ;  /* 0x0000000137277824 */ /* 0x000fe200018e0685 */
[----:B------:R-:W-:Y:S02]  /*3150*/  SHF.R.S32.HI R59, RZ, 0x1f, R29 ;  /* 0x0000001fff3b7819 */ /* 0x000fe4000001141d */
[----:B------:R-:W2:Y:S01]  /*3160*/  @!P2 LDG.E.U8 R34, desc[UR26][R44.64] ;  /* 0x0000001a2c22a981 */ /* 0x000ea2000c1e1100 */
[----:B0-----:R-:W-:-:S03]  /*3170*/  IADD3 R64, P2, PT, R29, R140, RZ ;  /* 0x0000008c1d407210 */ /* 0x001fc60007f5e0ff */
[----:B------:R0:W2:Y:S02]  /*3180*/  @!P4 LDG.E.U8 R177, desc[UR26][R38.64] ;  /* 0x0000001a26b1c981 */ /* 0x0000a4000c1e1100 */
[----:B------:R-:W-:-:S05]  /*3190*/  IMAD.X R65, R59, 0x1, R133, P2 ;  /* 0x000000013b417824 */ /* 0x000fca00010e0685 */
[----:B------:R1:W2:Y:S01]  /*31a0*/  @!P0 LDG.E.U8 R248, desc[UR26][R64.64] ;  /* 0x0000001a40f88981 */ /* 0x0002a2000c1e1100 */
[----:B0-----:R-:W-:-:S05]  /*31b0*/  VIADD R38, R205, 0xffffffec ;  /* 0xffffffeccd267836 */ /* 0x001fca0000000000 */
[----:B------:R-:W-:Y:S01]  /*31c0*/  ISETP.GE.U32.AND P0, PT, R38, 0x7fffffad, PT ;  /* 0x7fffffad2600780c */ /* 0x000fe20003f06070 */
[C---:B------:R-:W-:Y:S02]  /*31d0*/  VIADD R38, R205.reuse, 0xffffffed ;  /* 0xffffffedcd267836 */ /* 0x040fe40000000000 */
[----:B------:R-:W-:-:S03]  /*31e0*/  VIADD R39, R205, 0xffffffee ;  /* 0xffffffeecd277836 */ /* 0x000fc60000000000 */
[----:B------:R-:W-:Y:S01]  /*31f0*/  ISETP.GE.U32.AND P2, PT, R38, 0x7fffffae, PT ;  /* 0x7fffffae2600780c */ /* 0x000fe20003f46070 */
[----:B------:R-:W-:Y:S01]  /*3200*/  VIADD R38, R205, 0xffffffef ;  /* 0xffffffefcd267836 */ /* 0x000fe20000000000 */
[----:B------:R-:W-:Y:S02]  /*3210*/  SEL R80, RZ, 0x1, P0 ;  /* 0x00000001ff507807 */ /* 0x000fe40000000000 */
[----:B------:R-:W-:Y:S01]  /*3220*/  ISETP.GE.U32.AND P0, PT, R39, 0x7fffffaf, PT ;  /* 0x7fffffaf2700780c */ /* 0x000fe20003f06070 */
[C---:B------:R-:W-:Y:S01]  /*3230*/  VIADD R39, R205.reuse, 0xffffffe8 ;  /* 0xffffffe8cd277836 */ /* 0x040fe20000000000 */
[----:B------:R-:W-:Y:S02]  /*3240*/  SEL R89, RZ, 0x1fffe, P2 ;  /* 0x0001fffeff597807 */ /* 0x000fe40001000000 */
[----:B------:R-:W-:Y:S01]  /*3250*/  ISETP.GE.U32.AND P2, PT, R38, 0x7fffffb0, PT ;  /* 0x7fffffb02600780c */ /* 0x000fe20003f46070 */
[----:B------:R-:W-:Y:S01]  /*3260*/  VIADD R38, R205, 0xffffffe9 ;  /* 0xffffffe9cd267836 */ /* 0x000fe20000000000 */
[----:B------:R-:W-:-:S02]  /*3270*/  SEL R102, RZ, 0x4, P0 ;  /* 0x00000004ff667807 */ /* 0x000fc40000000000 */
[----:B------:R-:W-:Y:S01]  /*3280*/  ISETP.GE.U32.AND P0, PT, R39, 0x7fffffa9, PT ;  /* 0x7fffffa92700780c */ /* 0x000fe20003f06070 */
[C---:B------:R-:W-:Y:S01]  /*3290*/  VIADD R39, R205.reuse, 0xffffffea ;  /* 0xffffffeacd277836 */ /* 0x040fe20000000000 */
[----:B------:R-:W-:Y:S02]  /*32a0*/  SEL R109, RZ, 0x7fff8, P2 ;  /* 0x0007fff8ff6d7807 */ /* 0x000fe40001000000 */
[----:B------:R-:W-:Y:S01]  /*32b0*/  ISETP.GE.U32.AND P2, PT, R38, 0x7fffffaa, PT ;  /* 0x7fffffaa2600780c */ /* 0x000fe20003f46070 */
[----:B------:R-:W-:Y:S02]  /*32c0*/  VIADD R38, R205, 0xffffffeb ;  /* 0xffffffebcd267836 */ /* 0x000fe40000000000 */
[----:B------:R-:W-:Y:S01]  /*32d0*/  IMAD R35, R135, 0x9, RZ ;  /* 0x0000000987237824 */ /* 0x000fe200078e02ff */
[----:B------:R-:W-:Y:S02]  /*32e0*/  SEL R108, RZ, 0x1, P0 ;  /* 0x00000001ff6c7807 */ /* 0x000fe40000000000 */
[----:B------:R-:W-:Y:S01]  /*32f0*/  ISETP.GE.U32.AND P0, PT, R39, 0x7fffffab, PT ;  /* 0x7fffffab2700780c */ /* 0x000fe20003f06070 */
[----:B------:R-:W-:Y:S01]  /*3300*/  VIADD R39, R205, 0xffffffe4 ;  /* 0xffffffe4cd277836 */ /* 0x000fe20000000000 */
[----:B------:R-:W-:-:S02]  /*3310*/  SEL R113, RZ, 0x1fffe, P2 ;  /* 0x0001fffeff717807 */ /* 0x000fc40001000000 */
[----:B------:R-:W-:Y:S01]  /*3320*/  ISETP.GE.U32.AND P2, PT, R38, 0x7fffffac, PT ;  /* 0x7fffffac2600780c */ /* 0x000fe20003f46070 */
[----:B------:R-:W-:Y:S01]  /*3330*/  VIADD R38, R205, 0xffffffe5 ;  /* 0xffffffe5cd267836 */ /* 0x000fe20000000000 */
[----:B------:R-:W-:Y:S02]  /*3340*/  SHF.R.S32.HI R69, RZ, 0x1f, R35 ;  /* 0x0000001fff457819 */ /* 0x000fe40000011423 */
[----:B------:R-:W-:Y:S02]  /*3350*/  IADD3 R68, P4, PT, R35, R140, RZ ;  /* 0x0000008c23447210 */ /* 0x000fe40007f9e0ff */
[----:B------:R-:W-:Y:S02]  /*3360*/  SEL R106, RZ, 0x4, P0 ;  /* 0x00000004ff6a7807 */ /* 0x000fe40000000000 */
[----:B------:R-:W-:Y:S01]  /*3370*/  ISETP.GE.U32.AND P0, PT, R39, 0x7fffffa5, PT ;  /* 0x7fffffa52700780c */ /* 0x000fe20003f06070 */
[----:B------:R-:W-:Y:S01]  /*3380*/  IMAD.X R69, R69, 0x1, R133, P4 ;  /* 0x0000000145457824 */ /* 0x000fe200020e0685 */
[----:B------:R-:W-:Y:S01]  /*3390*/  SEL R111, RZ, 0x7fff8, P2 ;  /* 0x0007fff8ff6f7807 */ /* 0x000fe20001000000 */
[C---:B------:R-:W-:Y:S01]  /*33a0*/  VIADD R39, R205.reuse, 0xffffffe7 ;  /* 0xffffffe7cd277836 */ /* 0x040fe20000000000 */
[----:B------:R-:W-:Y:S01]  /*33b0*/  ISETP.GE.U32.AND P2, PT, R38, 0x7fffffa6, PT ;  /* 0x7fffffa62600780c */ /* 0x000fe20003f46070 */
[C---:B------:R-:W-:Y:S01]  /*33c0*/  VIADD R44, R205.reuse, 0xffffffe6 ;  /* 0xffffffe6cd2c7836 */ /* 0x040fe20000000000 */
[----:B------:R0:W2:Y:S01]  /*33d0*/  @!P5 LDG.E.U8 R234, desc[UR26][R68.64] ;  /* 0x0000001a44ead981 */ /* 0x0000a2000c1e1100 */
[----:B------:R-:W-:Y:S01]  /*33e0*/  VIADD R38, R205, 0xffffffe1 ;  /* 0xffffffe1cd267836 */ /* 0x000fe20000000000 */
[----:B------:R-:W-:-:S02]  /*33f0*/  SEL R117, RZ, 0x1fffe, P2 ;  /* 0x0001fffeff757807 */ /* 0x000fc40001000000 */
[----:B------:R-:W-:Y:S02]  /*3400*/  SEL R112, RZ, 0x1, P0 ;  /* 0x00000001ff707807 */ /* 0x000fe40000000000 */
[----:B------:R-:W-:Y:S01]  /*3410*/  ISETP.GE.U32.AND P2, PT, R39, 0x7fffffa8, PT ;  /* 0x7fffffa82700780c */ /* 0x000fe20003f46070 */
[C---:B------:R-:W-:Y:S01]  /*3420*/  VIADD R39, R205.reuse, 0xffffffe2 ;  /* 0xffffffe2cd277836 */ /* 0x040fe20000000000 */
[----:B------:R-:W-:Y:S02]  /*3430*/  ISETP.GE.U32.AND P0, PT, R44, 0x7fffffa7, PT ;  /* 0x7fffffa72c00780c */ /* 0x000fe40003f06070 */
[----:B------:R-:W-:Y:S01]  /*3440*/  ISETP.GE.U32.AND P5, PT, R38, 0x7fffffa2, PT ;  /* 0x7fffffa22600780c */ /* 0x000fe20003fa6070 */
[----:B------:R-:W-:Y:S01]  /*3450*/  VIADD R38, R205, 0xffffffe3 ;  /* 0xffffffe3cd267836 */ /* 0x000fe20000000000 */
[----:B------:R-:W-:Y:S02]  /*3460*/  SEL R110, RZ, 0x4, P0 ;  /* 0x00000004ff6e7807 */ /* 0x000fe40000000000 */
[----:B------:R-:W-:-:S02]  /*3470*/  SEL R115, RZ, 0x7fff8, P2 ;  /* 0x0007fff8ff737807 */ /* 0x000fc40001000000 */
[----:B------:R-:W-:Y:S01]  /*3480*/  ISETP.GE.U32.AND P0, PT, R39, 0x7fffffa3, PT ;  /* 0x7fffffa32700780c */ /* 0x000fe20003f06070 */
[C---:B------:R-:W-:Y:S01]  /*3490*/  VIADD R39, R205.reuse, 0xffffffcc ;  /* 0xffffffcccd277836 */ /* 0x040fe20000000000 */
[----:B------:R-:W-:Y:S01]  /*34a0*/  ISETP.GE.U32.AND P2, PT, R38, 0x7fffffa4, PT ;  /* 0x7fffffa42600780c */ /* 0x000fe20003f46070 */
[C---:B------:R-:W-:Y:S01]  /*34b0*/  VIADD R38, R205.reuse, 0xffffffcd ;  /* 0xffffffcdcd267836 */ /* 0x040fe20000000000 */
[----:B------:R-:W-:Y:S01]  /*34c0*/  SEL R114, RZ, 0x4, P0 ;  /* 0x00000004ff727807 */ /* 0x000fe20000000000 */
[----:B------:R-:W-:Y:S01]  /*34d0*/  VIADD R44, R205, 0xffffffce ;  /* 0xffffffcecd2c7836 */ /* 0x000fe20000000000 */
[----:B------:R-:W-:Y:S01]  /*34e0*/  ISETP.GE.U32.AND P0, PT, R39, 0x7fffff8d, PT ;  /* 0x7fffff8d2700780c */ /* 0x000fe20003f06070 */
[----:B------:R-:W-:Y:S01]  /*34f0*/  VIADD R39, R205, 0xffffffcf ;  /* 0xffffffcfcd277836 */ /* 0x000fe20000000000 */
[----:B------:R-:W-:Y:S02]  /*3500*/  SEL R119, RZ, 0x7fff8, P2 ;  /* 0x0007fff8ff777807 */ /* 0x000fe40001000000 */
[----:B------:R-:W-:-:S02]  /*3510*/  ISETP.GE.U32.AND P2, PT, R38, 0x7fffff8e, PT ;  /* 0x7fffff8e2600780c */ /* 0x000fc40003f46070 */
[----:B------:R-:W-:Y:S02]  /*3520*/  SEL R38, RZ, 0x1, P0 ;  /* 0x00000001ff267807 */ /* 0x000fe40000000000 */
[----:B-1----:R-:W-:Y:S02]  /*3530*/  SEL R65, RZ, 0x1fffe, P2 ;  /* 0x0001fffeff417807 */ /* 0x002fe40001000000 */
[----:B------:R-:W-:Y:S01]  /*3540*/  ISETP.GE.U32.AND P0, PT, R44, 0x7fffff8f, PT ;  /* 0x7fffff8f2c00780c */ /* 0x000fe20003f06070 */
[----:B------:R-:W-:Y:S01]  /*3550*/  VIADD R44, R205, 0xffffffc8 ;  /* 0xffffffc8cd2c7836 */ /* 0x000fe20000000000 */
[----:B------:R-:W-:Y:S01]  /*3560*/  ISETP.GE.U32.AND P2, PT, R39, 0x7fffff90, PT ;  /* 0x7fffff902700780c */ /* 0x000fe20003f46070 */
[C---:B------:R-:W-:Y:S01]  /*3570*/  VIADD R39, R205.reuse, 0xffffffc9 ;  /* 0xffffffc9cd277836 */ /* 0x040fe20000000000 */
[----:B------:R-:W-:Y:S01]  /*3580*/  SEL R64, RZ, 0x4, P0 ;  /* 0x00000004ff407807 */ /* 0x000fe20000000000 */
[C---:B------:R-:W-:Y:S01]  /*3590*/  VIADD R45, R205.reuse, 0xffffffca ;  /* 0xffffffcacd2d7836 */ /* 0x040fe20000000000 */
[----:B------:R-:W-:Y:S01]  /*35a0*/  SEL R59, RZ, 0x7fff8, P2 ;  /* 0x0007fff8ff3b7807 */ /* 0x000fe20001000000 */
[----:B------:R-:W-:Y:S01]  /*35b0*/  VIADD R49, R205, 0xfffffff5 ;  /* 0xfffffff5cd317836 */ /* 0x000fe20000000000 */
[----:B------:R-:W-:-:S02]  /*35c0*/  ISETP.GE.U32.AND P0, PT, R44, 0x7fffff89, PT ;  /* 0x7fffff892c00780c */ /* 0x000fc40003f06070 */
[----:B------:R-:W-:Y:S01]  /*35d0*/  ISETP.GE.U32.AND P2, PT, R39, 0x7fffff8a, PT ;  /* 0x7fffff8a2700780c */ /* 0x000fe20003f46070 */
[----:B------:R-:W-:Y:S01]  /*35e0*/  VIADD R39, R205, 0xffffffcb ;  /* 0xffffffcbcd277836 */ /* 0x000fe20000000000 */
[----:B------:R-:W-:Y:S02]  /*35f0*/  SEL R44, RZ, 0x1, P0 ;  /* 0x00000001ff2c7807 */ /* 0x000fe40000000000 */
[----:B------:R-:W-:Y:S01]  /*3600*/  ISETP.GE.U32.AND P0, PT, R45, 0x7fffff8b, PT ;  /* 0x7fffff8b2d00780c */ /* 0x000fe20003f06070 */
[----:B------:R-:W-:Y:S01]  /*3610*/  VIADD R45, R205, 0xffffffc4 ;  /* 0xffffffc4cd2d7836 */ /* 0x000fe20000000000 */
[----:B------:R-:W-:Y:S02]  /*3620*/  SEL R75, RZ, 0x1fffe, P2 ;  /* 0x0001fffeff4b7807 */ /* 0x000fe40001000000 */
[----:B------:R-:W-:Y:S01]  /*3630*/  ISETP.GE.U32.AND P3, PT, R49, 0x7fffffb6, PT ;  /* 0x7fffffb63100780c */ /* 0x000fe20003f66070 */
[----:B------:R-:W-:Y:S01]  /*3640*/  VIADD R49, R205, 0xfffffff4 ;  /* 0xfffffff4cd317836 */ /* 0x000fe20000000000 */
[----:B------:R-:W-:Y:S01]  /*3650*/  ISETP.GE.U32.AND P2, PT, R39, 0x7fffff8c, PT ;  /* 0x7fffff8c2700780c */ /* 0x000fe20003f46070 */
[----:B------:R-:W-:Y:S01]  /*3660*/  VIADD R39, R205, 0xffffffc5 ;  /* 0xffffffc5cd277836 */ /* 0x000fe20000000000 */
[----:B------:R-:W-:-:S02]  /*3670*/  SEL R74, RZ, 0x4, P0 ;  /* 0x00000004ff4a7807 */ /* 0x000fc40000000000 */
[----:B------:R-:W-:Y:S01]  /*3680*/  ISETP.GE.U32.AND P0, PT, R45, 0x7fffff85, PT ;  /* 0x7fffff852d00780c */ /* 0x000fe20003f06070 */
[----:B------:R-:W-:Y:S01]  /*3690*/  VIADD R45, R205, 0xffffffc7 ;  /* 0xffffffc7cd2d7836 */ /* 0x000fe20000000000 */
[----:B0-----:R-:W-:Y:S02]  /*36a0*/  SEL R69, RZ, 0x7fff8, P2 ;  /* 0x0007fff8ff457807 */ /* 0x001fe40001000000 */
[----:B------:R-:W-:Y:S01]  /*36b0*/  ISETP.GE.U32.AND P6, PT, R49, 0x7fffffb5, PT ;  /* 0x7fffffb53100780c */ /* 0x000fe20003fc6070 */
[----:B------:R-:W-:Y:S01]  /*36c0*/  VIADD R49, R205, 0xffffffc6 ;  /* 0xffffffc6cd317836 */ /* 0x000fe20000000000 */
[----:B------:R-:W-:Y:S01]  /*36d0*/  ISETP.GE.U32.AND P2, PT, R39, 0x7fffff86, PT ;  /* 0x7fffff862700780c */ /* 0x000fe20003f46070 */
[----:B------:R-:W-:Y:S01]  /*36e0*/  VIADD R39, R205, 0xffffffc1 ;  /* 0xffffffc1cd277836 */ /* 0x000fe20000000000 */
[----:B------:R-:W-:Y:S02]  /*36f0*/  SEL R121, RZ, 0x1fffe, P5 ;  /* 0x0001fffeff797807 */ /* 0x000fe40002800000 */
[----:B------:R-:W-:-:S02]  /*3700*/  SEL R81, RZ, 0x1fffe, P2 ;  /* 0x0001fffeff517807 */ /* 0x000fc40001000000 */
[----:B------:R-:W-:Y:S02]  /*3710*/  SEL R68, RZ, 0x1, P0 ;  /* 0x00000001ff447807 */ /* 0x000fe40000000000 */
[----:B------:R-:W-:Y:S01]  /*3720*/  ISETP.GE.U32.AND P2, PT, R45, 0x7fffff88, PT ;  /* 0x7fffff882d00780c */ /* 0x000fe20003f46070 */
[----:B------:R-:W-:Y:S01]  /*3730*/  VIADD R45, R205, 0xffffffc2 ;  /* 0xffffffc2cd2d7836 */ /* 0x000fe20000000000 */
[----:B------:R-:W-:Y:S02]  /*3740*/  ISETP.GE.U32.AND P0, PT, R49, 0x7fffff87, PT ;  /* 0x7fffff873100780c */ /* 0x000fe40003f06070 */
[----:B------:R-:W-:Y:S01]  /*3750*/  ISETP.GE.U32.AND P5, PT, R39, 0x7fffff82, PT ;  /* 0x7fffff822700780c */ /* 0x000fe20003fa6070 */
[----:B------:R-:W-:Y:S01]  /*3760*/  VIADD R39, R205, 0xffffffc3 ;  /* 0xffffffc3cd277836 */ /* 0x000fe20000000000 */
[----:B------:R-:W-:Y:S02]  /*3770*/  SEL R132, RZ, 0x4, P0 ;  /* 0x00000004ff847807 */ /* 0x000fe40000000000 */
[----:B------:R-:W-:-:S02]  /*3780*/  SEL R79, RZ, 0x7fff8, P2 ;  /* 0x0007fff8ff4f7807 */ /* 0x000fc40001000000 */
[----:B------:R-:W-:Y:S01]  /*3790*/  ISETP.GE.U32.AND P0, PT, R45, 0x7fffff83, PT ;  /* 0x7fffff832d00780c */ /* 0x000fe20003f06070 */
[----:B------:R-:W-:Y:S01]  /*37a0*/  VIADD R45, R205, 0xffffffdc ;  /* 0xffffffdccd2d7836 */ /* 0x000fe20000000000 */
        /* <DEDUP_REMOVED lines=8> */
[----:B------:R-:W-:-:S02]  /*3830*/  SEL R90, RZ, 0x1, P0 ;  /* 0x00000001ff5a7807 */ /* 0x000fc40000000000 */
        /* <DEDUP_REMOVED lines=28> */
[C---:B------:R-:W-:Y:S01]  /*3a00*/  VIADD R39, R205.reuse, 0xffffffd1 ;  /* 0xffffffd1cd277836 */ /* 0x040fe20000000000 */
[----:B------:R-:W-:Y:S01]  /*3a10*/  SEL R96, RZ, 0x4, P0 ;  /* 0x00000004ff607807 */ /* 0x000fe20000000000 */
[----:B------:R-:W-:Y:S01]  /*3a20*/  VIADD R49, R205, 0xffffffd2 ;  /* 0xffffffd2cd317836 */ /* 0x000fe20000000000 */
[----:B------:R-:W-:Y:S01]  /*3a30*/  ISETP.GE.U32.AND P0, PT, R45, 0x7fffff91, PT ;  /* 0x7fffff912d00780c */ /* 0x000fe20003f06070 */
[----:B------:R-:W-:Y:S01]  /*3a40*/  VIADD R45, R205, 0xffffffd3 ;  /* 0xffffffd3cd2d7836 */ /* 0x000fe20000000000 */
[----:B------:R-:W-:Y:S02]  /*3a50*/  SEL R101, RZ, 0x7fff8, P2 ;  /* 0x0007fff8ff657807 */ /* 0x000fe40001000000 */
[----:B------:R-:W-:Y:S01]  /*3a60*/  ISETP.GE.U32.AND P2, PT, R39, 0x7fffff92, PT ;  /* 0x7fffff922700780c */ /* 0x000fe20003f46070 */
[----:B------:R-:W-:Y:S01]  /*3a70*/  VIADD R55, R205, 0xfffffff3 ;  /* 0xfffffff3cd377836 */ /* 0x000fe20000000000 */
[----:B------:R-:W-:Y:S01]  /*3a80*/  SEL R100, RZ, 0x1, P0 ;  /* 0x00000001ff647807 */ /* 0x000fe20000000000 */
[----:B------:R-:W-:Y:S01]  /*3a90*/  IMAD R39, R135, 0xa, RZ ;  /* 0x0000000a87277824 */ /* 0x000fe200078e02ff */
[----:B------:R-:W-:-:S02]  /*3aa0*/  ISETP.GE.U32.AND P0, PT, R49, 0x7fffff93, PT ;  /* 0x7fffff933100780c */ /* 0x000fc40003f06070 */
[----:B------:R-:W-:Y:S02]  /*3ab0*/  SEL R107, RZ, 0x1fffe, P2 ;  /* 0x0001fffeff6b7807 */ /* 0x000fe40001000000 */
[----:B------:R-:W-:Y:S01]  /*3ac0*/  ISETP.GE.U32.AND P2, PT, R45, 0x7fffff94, PT ;  /* 0x7fffff942d00780c */ /* 0x000fe20003f46070 */
[----:B------:R-:W-:Y:S01]  /*3ad0*/  IMAD R45, R135, 0xb, RZ ;  /* 0x0000000b872d7824 */ /* 0x000fe200078e02ff */
[----:B------:R-:W-:Y:S02]  /*3ae0*/  ISETP.GE.U32.AND P4, PT, R55, 0x7fffffb4, PT ;  /* 0x7fffffb43700780c */ /* 0x000fe40003f86070 */
[----:B------:R-:W-:Y:S02]  /*3af0*/  SEL R146, RZ, 0x4, P0 ;  /* 0x00000004ff927807 */ /* 0x000fe40000000000 */
[----:B------:R-:W-:Y:S02]  /*3b00*/  SHF.R.S32.HI R55, RZ, 0x1f, R39 ;  /* 0x0000001fff377819 */ /* 0x000fe40000011427 */
[----:B------:R-:W-:-:S02]  /*3b10*/  IADD3 R84, P0, PT, R39, R140, RZ ;  /* 0x0000008c27547210 */ /* 0x000fc40007f1e0ff */
[----:B------:R-:W-:Y:S01]  /*3b20*/  SEL R105, RZ, 0x7fff8, P2 ;  /* 0x0007fff8ff697807 */ /* 0x000fe20001000000 */
[----:B------:R-:W-:Y:S01]  /*3b30*/  IMAD R49, R135, 0xc, RZ ;  /* 0x0000000c87317824 */ /* 0x000fe200078e02ff */
[----:B------:R-:W-:Y:S02]  /*3b40*/  SHF.R.S32.HI R87, RZ, 0x1f, R45 ;  /* 0x0000001fff577819 */ /* 0x000fe4000001142d */
[-C--:B------:R-:W-:Y:S01]  /*3b50*/  IADD3 R86, P2, PT, R45, R140.reuse, RZ ;  /* 0x0000008c2d567210 */ /* 0x080fe20007f5e0ff */
[----:B------:R-:W-:Y:S01]  /*3b60*/  IMAD.X R85, R55, 0x1, R133, P0 ;  /* 0x0000000137557824 */ /* 0x000fe200000e0685 */
[----:B------:R-:W-:Y:S01]  /*3b70*/  ISETP.GE.U32.AND P0, PT, R88, 0x7fffffa1, PT ;  /* 0x7fffffa15800780c */ /* 0x000fe20003f06070 */
[----:B------:R-:W-:Y:S01]  /*3b80*/  VIADD R55, R205, 0xffffffc0 ;  /* 0xffffffc0cd377836 */ /* 0x000fe20000000000 */
[----:B------:R-:W-:Y:S01]  /*3b90*/  SHF.R.S32.HI R123, RZ, 0x1f, R49 ;  /* 0x0000001fff7b7819 */ /* 0x000fe20000011431 */
[----:B------:R-:W-:Y:S01]  /*3ba0*/  IMAD.X R87, R87, 0x1, R133, P2 ;  /* 0x0000000157577824 */ /* 0x000fe200010e0685 */
[----:B------:R-:W-:Y:S01]  /*3bb0*/  IADD3 R88, P2, PT, R49, R140, RZ ;  /* 0x0000008c31587210 */ /* 0x000fe20007f5e0ff */
[----:B------:R-:W-:Y:S01]  /*3bc0*/  IMAD.IADD R104, R80, 0x1, R89 ;  /* 0x0000000150687824 */ /* 0x000fe200078e0259 */
[----:B------:R-:W-:Y:S01]  /*3bd0*/  SEL R80, RZ, 0x1, P0 ;  /* 0x00000001ff507807 */ /* 0x000fe20000000000 */
[----:B------:R-:W-:-:S02]  /*3be0*/  IMAD.IADD R108, R108, 0x1, R113 ;  /* 0x000000016c6c7824 */ /* 0x000fc400078e0271 */
[----:B------:R-:W-:Y:S01]  /*3bf0*/  IMAD.IADD R38, R38, 0x1, R65 ;  /* 0x0000000126267824 */ /* 0x000fe200078e0241 */
[----:B------:R-:W-:Y:S01]  /*3c00*/  SEL R91, RZ, 0x1fffe, P5 ;  /* 0x0001fffeff5b7807 */ /* 0x000fe20002800000 */
[----:B------:R-:W-:Y:S01]  /*3c10*/  IMAD.X R89, R123, 0x1, R133, P2 ;  /* 0x000000017b597824 */ /* 0x000fe200010e0685 */
[----:B------:R-:W-:Y:S01]  /*3c20*/  ISETP.GE.U32.AND P2, PT, R55, 0x7fffff81, PT ;  /* 0x7fffff813700780c */ /* 0x000fe20003f46070 */
[----:B------:R-:W-:Y:S01]  /*3c30*/  IMAD.IADD R121, R80, 0x1, R121 ;  /* 0x0000000150797824 */ /* 0x000fe200078e0279 */
[----:B------:R-:W-:Y:S01]  /*3c40*/  LOP3.LUT R108, R108, 0x3, RZ, 0xc0, !PT ;  /* 0x000000036c6c7812 */ /* 0x000fe200078ec0ff */
[----:B------:R-:W-:Y:S01]  /*3c50*/  IMAD.IADD R112, R112, 0x1, R117 ;  /* 0x0000000170707824 */ /* 0x000fe200078e0275 */
[----:B------:R-:W-:Y:S01]  /*3c60*/  SEL R80, RZ, 0x1, P2 ;  /* 0x00000001ff507807 */ /* 0x000fe20001000000 */
[----:B------:R-:W-:Y:S01]  /*3c70*/  IMAD.IADD R44, R44, 0x1, R75 ;  /* 0x000000012c2c7824 */ /* 0x000fe200078e024b */
[----:B------:R-:W-:Y:S01]  /*3c80*/  IADD3 R106, PT, PT, R108, R111, R106 ;  /* 0x0000006f6c6a7210 */ /* 0x000fe20007ffe06a */
[----:B------:R-:W-:Y:S01]  /*3c90*/  IMAD.IADD R68, R68, 0x1, R81 ;  /* 0x0000000144447824 */ /* 0x000fe200078e0251 */
[----:B------:R-:W-:Y:S01]  /*3ca0*/  LOP3.LUT R38, R38, 0x3, RZ, 0xc0, !PT ;  /* 0x0000000326267812 */ /* 0x000fe200078ec0ff */
[----:B------:R-:W-:Y:S01]  /*3cb0*/  IMAD.IADD R90, R90, 0x1, R95 ;  /* 0x000000015a5a7824 */ /* 0x000fe200078e025f */
[----:B------:R-:W-:Y:S01]  /*3cc0*/  LOP3.LUT R121, R121, 0x3, RZ, 0xc0, !PT ;  /* 0x0000000379797812 */ /* 0x000fe200078ec0ff */
[----:B------:R-:W-:Y:S01]  /*3cd0*/  IMAD.IADD R80, R80, 0x1, R91 ;  /* 0x0000000150507824 */ /* 0x000fe200078e025b */
[----:B------:R-:W-:Y:S01]  /*3ce0*/  IADD3 R64, PT, PT, R38, R59, R64 ;  /* 0x0000003b26407210 */ /* 0x000fe20007ffe040 */
[----:B------:R-:W-:Y:S01]  /*3cf0*/  IMAD.SHL.U32 R59, R106, 0x100, RZ ;  /* 0x000001006a3b7824 */ /* 0x000fe200078e00ff */
[----:B------:R-:W-:Y:S01]  /*3d00*/  LOP3.LUT R104, R104, 0x3, RZ, 0xc0, !PT ;  /* 0x0000000368687812 */ /* 0x000fe200078ec0ff */
[----:B------:R0:W2:Y:S01]  /*3d10*/  @!P3 LDG.E.U8 R211, desc[UR26][R84.64] ;  /* 0x0000001a54d3b981 */ /* 0x0000a2000c1e1100 */
[----:B------:R-:W-:-:S02]  /*3d20*/  LOP3.LUT R112, R112, 0x3, RZ, 0xc0, !PT ;  /* 0x0000000370707812 */ /* 0x000fc400078ec0ff */
[----:B------:R-:W-:Y:S01]  /*3d30*/  IADD3 R114, PT, PT, R121, R119, R114 ;  /* 0x0000007779727210 */ /* 0x000fe20007ffe072 */
[----:B------:R1:W2:Y:S01]  /*3d40*/  @!P6 LDG.E.U8 R216, desc[UR26][R86.64] ;  /* 0x0000001a56d8e981 */ /* 0x0002a2000c1e1100 */
[----:B------:R-:W-:Y:S02]  /*3d50*/  IADD3 R102, PT, PT, R104, R109, R102 ;  /* 0x0000006d68667210 */ /* 0x000fe40007ffe066 */
[----:B------:R-:W-:Y:S01]  /*3d60*/  IADD3 R110, PT, PT, R112, R115, R110 ;  /* 0x00000073706e7210 */ /* 0x000fe20007ffe06e */
[----:B------:R0:W2:Y:S01]  /*3d70*/  @!P4 LDG.E.U8 R191, desc[UR26][R88.64] ;  /* 0x0000001a58bfc981 */ /* 0x0000a2000c1e1100 */
[----:B------:R-:W-:Y:S02]  /*3d80*/  LOP3.LUT R80, R80, 0x3, RZ, 0xc0, !PT ;  /* 0x0000000350507812 */ /* 0x000fe400078ec0ff */
[----:B------:R-:W-:Y:S02]  /*3d90*/  LOP3.LUT R65, R114, 0xf, RZ, 0xc0, !PT ;  /* 0x0000000f72417812 */ /* 0x000fe400078ec0ff */
[----:B------:R-:W-:-:S02]  /*3da0*/  LOP3.LUT R59, R59, 0xf00, RZ, 0xe2, !PT ;  /* 0x00000f003b3b7812 */ /* 0x000fc400078ee2ff */
[----:B------:R-:W-:Y:S01]  /*3db0*/  LOP3.LUT R44, R44, 0x3, RZ, 0xc0, !PT ;  /* 0x000000032c2c7812 */ /* 0x000fe200078ec0ff */
[----:B------:R-:W-:Y:S01]  /*3dc0*/  IMAD R134, R110, 0x10, R65 ;  /* 0x000000106e867824 */ /* 0x000fe200078e0241 */
[----:B------:R-:W-:Y:S01]  /*3dd0*/  IADD3 R148, PT, PT, R80, R83, R148 ;  /* 0x0000005350947210 */ /* 0x000fe20007ffe094 */
[----:B------:R-:W-:Y:S01]  /*3de0*/  IMAD R80, R102, 0x1000, R59 ;  /* 0x0000100066507824 */ /* 0x000fe200078e023b */
[----:B------:R-:W-:Y:S01]  /*3df0*/  IADD3 R74, PT, PT, R44, R69, R74 ;  /* 0x000000452c4a7210 */ /* 0x000fe20007ffe04a */
[C---:B------:R-:W-:Y:S01]  /*3e00*/  IMAD R59, R135.reuse, 0xd, RZ ;  /* 0x0000000d873b7824 */ /* 0x040fe200078e02ff */
[----:B------:R-:W-:Y:S01]  /*3e10*/  LOP3.LUT R68, R68, 0x3, RZ, 0xc0, !PT ;  /* 0x0000000344447812 */ /* 0x000fe200078ec0ff */
[C---:B------:R-:W-:Y:S01]  /*3e20*/  IMAD R65, R135.reuse, 0xe, RZ ;  /* 0x0000000e87417824 */ /* 0x040fe200078e02ff */
[----:B------:R-:W-:Y:S01]  /*3e30*/  LOP3.LUT R44, R90, 0x3, RZ, 0xc0, !PT ;  /* 0x000000035a2c7812 */ /* 0x000fe200078ec0ff */
[C---:B------:R-:W-:Y:S02]  /*3e40*/  IMAD R69, R135.reuse, 0xf, RZ ;  /* 0x0000000f87457824 */ /* 0x040fe400078e02ff */
[C---:B------:R-:W-:Y:S01]  /*3e50*/  IMAD.SHL.U32 R75, R135.reuse, 0x10, RZ ;  /* 0x00000010874b7824 */ /* 0x040fe200078e00ff */
[----:B------:R-:W-:Y:S01]  /*3e60*/  IADD3 R132, PT, PT, R68, R79, R132 ;  /* 0x0000004f44847210 */ /* 0x000fe20007ffe084 */
[C---:B------:R-:W-:Y:S01]  /*3e70*/  IMAD R79, R135.reuse, 0x11, RZ ;  /* 0x00000011874f7824 */ /* 0x040fe200078e02ff */
[----:B------:R-:W-:Y:S01]  /*3e80*/  SHF.R.S32.HI R143, RZ, 0x1f, R59 ;  /* 0x0000001fff8f7819 */ /* 0x000fe2000001143b */
[----:B------:R-:W-:Y:S01]  /*3e90*/  IMAD R81, R135, 0x12, RZ ;  /* 0x0000001287517824 */ /* 0x000fe200078e02ff */
[----:B------:R-:W-:-:S02]  /*3ea0*/  SHF.R.S32.HI R161, RZ, 0x1f, R65 ;  /* 0x0000001fffa17819 */ /* 0x000fc40000011441 */
[-C--:B------:R-:W-:Y:S02]  /*3eb0*/  IADD3 R250, P3, PT, R59, R140.reuse, RZ ;  /* 0x0000008c3bfa7210 */ /* 0x080fe40007f7e0ff */
[-C--:B------:R-:W-:Y:S02]  /*3ec0*/  IADD3 R236, P6, PT, R65, R140.reuse, RZ ;  /* 0x0000008c41ec7210 */ /* 0x080fe40007fde0ff */
[----:B------:R-:W-:Y:S01]  /*3ed0*/  IADD3 R44, PT, PT, R44, R93, R82 ;  /* 0x0000005d2c2c7210 */ /* 0x000fe20007ffe052 */
[----:B------:R-:W-:Y:S01]  /*3ee0*/  IMAD R82, R135, 0x13, RZ ;  /* 0x0000001387527824 */ /* 0x000fe200078e02ff */
[----:B------:R-:W-:Y:S02]  /*3ef0*/  SHF.R.S32.HI R171, RZ, 0x1f, R69 ;  /* 0x0000001fffab7819 */ /* 0x000fe40000011445 */
[----:B------:R-:W-:Y:S01]  /*3f00*/  IADD3 R208, P4, PT, R69, R140, RZ ;  /* 0x0000008c45d07210 */ /* 0x000fe20007f9e0ff */
[----:B------:R-:W-:Y:S01]  /*3f10*/  IMAD R83, R135, 0x14, RZ ;  /* 0x0000001487537824 */ /* 0x000fe200078e02ff */
[----:B------:R-:W-:-:S02]  /*3f20*/  SHF.R.S32.HI R173, RZ, 0x1f, R75 ;  /* 0x0000001fffad7819 */ /* 0x000fc4000001144b */
[-C--:B------:R-:W-:Y:S01]  /*3f30*/  IADD3 R218, P5, PT, R75, R140.reuse, RZ ;  /* 0x0000008c4bda7210 */ /* 0x080fe20007fbe0ff */
[----:B------:R-:W-:Y:S01]  /*3f40*/  IMAD.X R251, R143, 0x1, R133, P3 ;  /* 0x000000018ffb7824 */ /* 0x000fe200018e0685 */
[----:B------:R-:W-:Y:S01]  /*3f50*/  SHF.R.S32.HI R179, RZ, 0x1f, R79 ;  /* 0x0000001fffb37819 */ /* 0x000fe2000001144f */
[----:B------:R-:W-:Y:S01]  /*3f60*/  IMAD.X R237, R161, 0x1, R133, P6 ;  /* 0x00000001a1ed7824 */ /* 0x000fe200030e0685 */
[----:B------:R-:W-:Y:S01]  /*3f70*/  SHF.R.S32.HI R181, RZ, 0x1f, R81 ;  /* 0x0000001fffb57819 */ /* 0x000fe20000011451 */
[--C-:B------:R-:W-:Y:S01]  /*3f80*/  IMAD.X R209, R171, 0x1, R133.reuse, P4 ;  /* 0x00000001abd17824 */ /* 0x100fe200020e0685 */
[-C--:B------:R-:W-:Y:S01]  /*3f90*/  IADD3 R192, P3, PT, R79, R140.reuse, RZ ;  /* 0x0000008c4fc07210 */ /* 0x080fe20007f7e0ff */
[----:B0-----:R-:W-:Y:S01]  /*3fa0*/  IMAD R84, R135, 0x15, RZ ;  /* 0x0000001587547824 */ /* 0x001fe200078e02ff */
[-C--:B------:R-:W-:Y:S01]  /*3fb0*/  IADD3 R202, P6, PT, R81, R140.reuse, RZ ;  /* 0x0000008c51ca7210 */ /* 0x080fe20007fde0ff */
[----:B------:R-:W-:Y:S01]  /*3fc0*/  IMAD.X R219, R173, 0x1, R133, P5 ;  /* 0x00000001addb7824 */ /* 0x000fe200028e0685 */
[----:B------:R-:W-:Y:S01]  /*3fd0*/  SHF.R.S32.HI R183, RZ, 0x1f, R82 ;  /* 0x0000001fffb77819 */ /* 0x000fe20000011452 */
[C---:B------:R-:W-:Y:S01]  /*3fe0*/  IMAD R85, R135.reuse, 0x16, RZ ;  /* 0x0000001687557824 */ /* 0x040fe200078e02ff */
[-C--:B------:R-:W-:Y:S01]  /*3ff0*/  IADD3 R180, P4, PT, R82, R140.reuse, RZ ;  /* 0x0000008c52b47210 */ /* 0x080fe20007f9e0ff */
[----:B-1----:R-:W-:Y:S01]  /*4000*/  IMAD R86, R135, 0x17, RZ ;  /* 0x0000001787567824 */ /* 0x002fe200078e02ff */
[----:B------:R-:W-:Y:S01]  /*4010*/  SHF.R.S32.HI R185, RZ, 0x1f, R83 ;  /* 0x0000001fffb97819 */ /* 0x000fe20000011453 */
[----:B------:R-:W-:Y:S01]  /*4020*/  IMAD.IADD R94, R94, 0x1, R99 ;  /* 0x000000015e5e7824 */ /* 0x000fe200078e0263 */
[-C--:B------:R-:W-:Y:S01]  /*4030*/  IADD3 R246, P5, PT, R83, R140.reuse, RZ ;  /* 0x0000008c53f67210 */ /* 0x080fe20007fbe0ff */
[----:B------:R-:W-:Y:S01]  /*4040*/  IMAD R87, R135, 0x18, RZ ;  /* 0x0000001887577824 */ /* 0x000fe200078e02ff */
[----:B------:R-:W-:Y:S01]  /*4050*/  SHF.R.S32.HI R187, RZ, 0x1f, R84 ;  /* 0x0000001fffbb7819 */ /* 0x000fe20000011454 */
[--C-:B------:R-:W-:Y:S01]  /*4060*/  IMAD.X R193, R179, 0x1, R133.reuse, P3 ;  /* 0x00000001b3c17824 */ /* 0x100fe200018e0685 */
[-C--:B------:R-:W-:Y:S01]  /*4070*/  IADD3 R238, P3, PT, R84, R140.reuse, RZ ;  /* 0x0000008c54ee7210 */ /* 0x080fe20007f7e0ff */
[----:B------:R-:W-:Y:S01]  /*4080*/  IMAD.X R203, R181, 0x1, R133, P6 ;  /* 0x00000001b5cb7824 */ /* 0x000fe200030e0685 */
[----:B------:R-:W-:Y:S01]  /*4090*/  SHF.R.S32.HI R195, RZ, 0x1f, R85 ;  /* 0x0000001fffc37819 */ /* 0x000fe20000011455 */
[--C-:B------:R-:W-:Y:S01]  /*40a0*/  IMAD.X R181, R183, 0x1, R133.reuse, P4 ;  /* 0x00000001b7b57824 */ /* 0x100fe200020e0685 */
[----:B------:R-:W-:Y:S01]  /*40b0*/  SHF.R.S32.HI R197, RZ, 0x1f, R86 ;  /* 0x0000001fffc57819 */ /* 0x000fe20000011456 */
[----:B------:R-:W-:Y:S01]  /*40c0*/  IMAD R88, R135, 0x19, RZ ;  /* 0x0000001987587824 */ /* 0x000fe200078e02ff */
[-C--:B------:R-:W-:Y:S01]  /*40d0*/  IADD3 R212, P6, PT, R85, R140.reuse, RZ ;  /* 0x0000008c55d47210 */ /* 0x080fe20007fde0ff */
[----:B------:R-:W-:Y:S01]  /*40e0*/  IMAD.X R247, R185, 0x1, R133, P5 ;  /* 0x00000001b9f77824 */ /* 0x000fe200028e0685 */
[-C--:B------:R-:W-:Y:S01]  /*40f0*/  IADD3 R220, P4, PT, R86, R140.reuse, RZ ;  /* 0x0000008c56dc7210 */ /* 0x080fe20007f9e0ff */
[C---:B------:R-:W-:Y:S01]  /*4100*/  IMAD R90, R135.reuse, 0x1b, RZ ;  /* 0x0000001b875a7824 */ /* 0x040fe200078e02ff */
[----:B------:R-:W-:Y:S01]  /*4110*/  LOP3.LUT R38, R94, 0x3, RZ, 0xc0, !PT ;  /* 0x000000035e267812 */ /* 0x000fe200078ec0ff */
[----:B------:R-:W-:Y:S01]  /*4120*/  IMAD.IADD R98, R98, 0x1, R103 ;  /* 0x0000000162627824 */ /* 0x000fe200078e0267 */
[----:B------:R-:W-:Y:S01]  /*4130*/  SHF.R.S32.HI R199, RZ, 0x1f, R87 ;  /* 0x0000001fffc77819 */ /* 0x000fe20000011457 */
[----:B------:R-:W-:Y:S01]  /*4140*/  IMAD R91, R135, 0x1c, RZ ;  /* 0x0000001c875b7824 */ /* 0x000fe200078e02ff */
[-C--:B------:R-:W-:Y:S01]  /*4150*/  IADD3 R194, P5, PT, R87, R140.reuse, RZ ;  /* 0x0000008c57c27210 */ /* 0x080fe20007fbe0ff */
[--C-:B------:R-:W-:Y:S01]  /*4160*/  IMAD.X R239, R187, 0x1, R133.reuse, P3 ;  /* 0x00000001bbef7824 */ /* 0x100fe200018e0685 */
[----:B------:R-:W-:Y:S01]  /*4170*/  IADD3 R38, PT, PT, R38, R97, R92 ;  /* 0x0000006126267210 */ /* 0x000fe20007ffe05c */
[----:B------:R-:W-:Y:S01]  /*4180*/  IMAD R89, R135, 0x1a, RZ ;  /* 0x0000001a87597824 */ /* 0x000fe200078e02ff */
[----:B------:R-:W-:Y:S01]  /*4190*/  SHF.R.S32.HI R201, RZ, 0x1f, R88 ;  /* 0x0000001fffc97819 */ /* 0x000fe20000011458 */
[--C-:B------:R-:W-:Y:S01]  /*41a0*/  IMAD.X R213, R195, 0x1, R133.reuse, P6 ;  /* 0x00000001c3d57824 */ /* 0x100fe200030e0685 */
[-C--:B------:R-:W-:Y:S01]  /*41b0*/  IADD3 R200, P3, PT, R88, R140.reuse, RZ ;  /* 0x0000008c58c87210 */ /* 0x080fe20007f7e0ff */
[--C-:B------:R-:W-:Y:S01]  /*41c0*/  IMAD.X R221, R197, 0x1, R133.reuse, P4 ;  /* 0x00000001c5dd7824 */ /* 0x100fe200020e0685 */
[----:B------:R-:W-:Y:S01]  /*41d0*/  SHF.R.S32.HI R217, RZ, 0x1f, R90 ;  /* 0x0000001fffd97819 */ /* 0x000fe2000001145a */
[----:B------:R-:W-:Y:S01]  /*41e0*/  IMAD R92, R135, 0x1d, RZ ;  /* 0x0000001d875c7824 */ /* 0x000fe200078e02ff */
[-C--:B------:R-:W-:Y:S01]  /*41f0*/  IADD3 R242, P4, PT, R90, R140.reuse, RZ ;  /* 0x0000008c5af27210 */ /* 0x080fe20007f9e0ff */
[----:B------:R-:W-:Y:S01]  /*4200*/  IMAD.X R195, R199, 0x1, R133, P5 ;  /* 0x00000001c7c37824 */ /* 0x000fe200028e0685 */
[----:B------:R-:W-:Y:S01]  /*4210*/  LOP3.LUT R68, R98, 0x3, RZ, 0xc0, !PT ;  /* 0x0000000362447812 */ /* 0x000fe200078ec0ff */
[C---:B------:R-:W-:Y:S01]  /*4220*/  IMAD R94, R135.reuse, 0x1f, RZ ;  /* 0x0000001f875e7824 */ /* 0x040fe200078e02ff */
[----:B------:R-:W-:Y:S01]  /*4230*/  SHF.R.S32.HI R223, RZ, 0x1f, R91 ;  /* 0x0000001fffdf7819 */ /* 0x000fe2000001145b */
[----:B------:R-:W-:Y:S01]  /*4240*/  IMAD.SHL.U32 R95, R135, 0x20, RZ ;  /* 0x00000020875f7824 */ /* 0x000fe200078e00ff */
[-C--:B------:R-:W-:Y:S01]  /*4250*/  IADD3 R240, P5, PT, R91, R140.reuse, RZ ;  /* 0x0000008c5bf07210 */ /* 0x080fe20007fbe0ff */
[----:B------:R-:W-:Y:S01]  /*4260*/  IMAD.IADD R100, R100, 0x1, R107 ;  /* 0x0000000164647824 */ /* 0x000fe200078e026b */
[----:B------:R-:W-:Y:S01]  /*4270*/  SHF.R.S32.HI R215, RZ, 0x1f, R89 ;  /* 0x0000001fffd77819 */ /* 0x000fe20000011459 */
[--C-:B------:R-:W-:Y:S01]  /*4280*/  IMAD.X R201, R201, 0x1, R133.reuse, P3 ;  /* 0x00000001c9c97824 */ /* 0x100fe200018e0685 */
[-C--:B------:R-:W-:Y:S01]  /*4290*/  IADD3 R178, P6, PT, R89, R140.reuse, RZ ;  /* 0x0000008c59b27210 */ /* 0x080fe20007fde0ff */
[----:B------:R-:W-:Y:S01]  /*42a0*/  IMAD R93, R135, 0x1e, RZ ;  /* 0x0000001e875d7824 */ /* 0x000fe200078e02ff */
[----:B------:R-:W-:Y:S01]  /*42b0*/  IADD3 R68, PT, PT, R68, R101, R96 ;  /* 0x0000006544447210 */ /* 0x000fe20007ffe060 */
[--C-:B------:R-:W-:Y:S01]  /*42c0*/  IMAD.X R243, R217, 0x1, R133.reuse, P4 ;  /* 0x00000001d9f37824 */ /* 0x100fe200020e0685 */
[----:B------:R-:W-:Y:S01]  /*42d0*/  SHF.R.S32.HI R225, RZ, 0x1f, R92 ;  /* 0x0000001fffe17819 */ /* 0x000fe2000001145c */
[----:B------:R-:W-:Y:S01]  /*42e0*/  IMAD R96, R135, 0x21, RZ ;  /* 0x0000002187607824 */ /* 0x000fe200078e02ff */
[-C--:B------:R-:W-:Y:S01]  /*42f0*/  IADD3 R222, P3, PT, R92, R140.reuse, RZ ;  /* 0x0000008c5cde7210 */ /* 0x080fe20007f7e0ff */
[----:B------:R-:W-:Y:S01]  /*4300*/  IMAD.X R241, R223, 0x1, R133, P5 ;  /* 0x00000001dff17824 */ /* 0x000fe200028e0685 */
[----:B------:R-:W-:Y:S01]  /*4310*/  SHF.R.S32.HI R229, RZ, 0x1f, R94 ;  /* 0x0000001fffe57819 */ /* 0x000fe2000001145e */
[C---:B------:R-:W-:Y:S01]  /*4320*/  IMAD R97, R135.reuse, 0x22, RZ ;  /* 0x0000002287617824 */ /* 0x040fe200078e02ff */
[----:B------:R-:W-:Y:S01]  /*4330*/  IADD3 R142, P4, PT, R94, R140, RZ ;  /* 0x0000008c5e8e7210 */ /* 0x000fe20007f9e0ff */
[----:B------:R-:W-:Y:S01]  /*4340*/  IMAD R98, R135, 0x23, RZ ;  /* 0x0000002387627824 */ /* 0x000fe200078e02ff */
[----:B------:R-:W-:-:S02]  /*4350*/  SHF.R.S32.HI R231, RZ, 0x1f, R95 ;  /* 0x0000001fffe77819 */ /* 0x000fc4000001145f */
[-C--:B------:R-:W-:Y:S01]  /*4360*/  IADD3 R228, P5, PT, R95, R140.reuse, RZ ;  /* 0x0000008c5fe47210 */ /* 0x080fe20007fbe0ff */
[--C-:B------:R-:W-:Y:S01]  /*4370*/  IMAD.X R179, R215, 0x1, R133.reuse, P6 ;  /* 0x00000001d7b37824 */ /* 0x100fe200030e0685 */
[----:B------:R-:W-:Y:S01]  /*4380*/  LOP3.LUT R100, R100, 0x3, RZ, 0xc0, !PT ;  /* 0x0000000364647812 */ /* 0x000fe200078ec0ff */
[----:B------:R-:W-:Y:S01]  /*4390*/  IMAD.X R223, R225, 0x1, R133, P3 ;  /* 0x00000001e1df7824 */ /* 0x000fe200018e0685 */
[----:B------:R-:W-:Y:S01]  /*43a0*/  SHF.R.S32.HI R227, RZ, 0x1f, R93 ;  /* 0x0000001fffe37819 */ /* 0x000fe2000001145d */
[--C-:B------:R-:W-:Y:S01]  /*43b0*/  IMAD.X R143, R229, 0x1, R133.reuse, P4 ;  /* 0x00000001e58f7824 */ /* 0x100fe200020e0685 */
[-C--:B------:R-:W-:Y:S01]  /*43c0*/  IADD3 R196, P6, PT, R93, R140.reuse, RZ ;  /* 0x0000008c5dc47210 */ /* 0x080fe20007fde0ff */
[----:B------:R-:W-:Y:S01]  /*43d0*/  IMAD R99, R135, 0x24, RZ ;  /* 0x0000002487637824 */ /* 0x000fe200078e02ff */
[----:B------:R-:W-:Y:S01]  /*43e0*/  SHF.R.S32.HI R233, RZ, 0x1f, R96 ;  /* 0x0000001fffe97819 */ /* 0x000fe20000011460 */
[----:B------:R-:W-:Y:S01]  /*43f0*/  IMAD.X R229, R231, 0x1, R133, P5 ;  /* 0x00000001e7e57824 */ /* 0x000fe200028e0685 */
[----:B------:R-:W-:-:S02]  /*4400*/  IADD3 R226, P3, PT, R96, R140, RZ ;  /* 0x0000008c60e27210 */ /* 0x000fc40007f7e0ff */
[----:B------:R-:W-:Y:S01]  /*4410*/  IADD3 R146, PT, PT, R100, R105, R146 ;  /* 0x0000006964927210 */ /* 0x000fe20007ffe092 */
[----:B------:R-:W-:Y:S01]  /*4420*/  IMAD R100, R135, 0x25, RZ ;  /* 0x0000002587647824 */ /* 0x000fe200078e02ff */
[----:B------:R-:W-:Y:S02]  /*4430*/  SHF.R.S32.HI R235, RZ, 0x1f, R97 ;  /* 0x0000001fffeb7819 */ /* 0x000fe40000011461 */
[-C--:B------:R-:W-:Y:S01]  /*4440*/  IADD3 R160, P4, PT, R97, R140.reuse, RZ ;  /* 0x0000008c61a07210 */ /* 0x080fe20007f9e0ff */
[----:B------:R-:W-:Y:S01]  /*4450*/  IMAD R101, R135, 0x26, RZ ;  /* 0x0000002687657824 */ /* 0x000fe200078e02ff */
[----:B------:R-:W-:Y:S02]  /*4460*/  SHF.R.S32.HI R245, RZ, 0x1f, R98 ;  /* 0x0000001ffff57819 */ /* 0x000fe40000011462 */
[-C--:B------:R-:W-:Y:S01]  /*4470*/  IADD3 R224, P5, PT, R98, R140.reuse, RZ ;  /* 0x0000008c62e07210 */ /* 0x080fe20007fbe0ff */
[----:B------:R-:W-:Y:S01]  /*4480*/  IMAD.X R197, R227, 0x1, R133, P6 ;  /* 0x00000001e3c57824 */ /* 0x000fe200030e0685 */
        /* <DEDUP_REMOVED lines=8> */
[----:B------:R-:W-:Y:S01]  /*4510*/  SHF.R.S32.HI R122, RZ, 0x1f, R101 ;  /* 0x0000001fff7a7819 */ /* 0x000fe20000011465 */
[----:B------:R-:W-:Y:S01]  /*4520*/  IMAD R103, R135, 0x28, RZ ;  /* 0x0000002887677824 */ /* 0x000fe200078e02ff */
[-C--:B------:R-:W-:Y:S01]  /*4530*/  IADD3 R184, P5, PT, R101, R140.reuse, RZ ;  /* 0x0000008c65b87210 */ /* 0x080fe20007fbe0ff */
[----:B------:R-:W-:Y:S01]  /*4540*/  IMAD R104, R135, 0x29, RZ ;  /* 0x0000002987687824 */ /* 0x000fe200078e02ff */
[----:B------:R-:W-:Y:S01]  /*4550*/  SHF.R.S32.HI R124, RZ, 0x1f, R102 ;  /* 0x0000001fff7c7819 */ /* 0x000fe20000011466 */
[--C-:B------:R-:W-:Y:S01]  /*4560*/  IMAD.X R199, R249, 0x1, R133.reuse, P3 ;  /* 0x00000001f9c77824 */ /* 0x100fe200018e0685 */
[-C--:B------:R-:W-:Y:S01]  /*4570*/  IADD3 R182, P3, PT, R102, R140.reuse, RZ ;  /* 0x0000008c66b67210 */ /* 0x080fe20007f7e0ff */
[----:B------:R-:W-:Y:S01]  /*4580*/  IMAD.X R187, R120, 0x1, R133, P4 ;  /* 0x0000000178bb7824 */ /* 0x000fe200020e0685 */
[----:B------:R-:W-:Y:S01]  /*4590*/  SHF.R.S32.HI R126, RZ, 0x1f, R103 ;  /* 0x0000001fff7e7819 */ /* 0x000fe20000011467 */
[----:B------:R-:W-:Y:S01]  /*45a0*/  IMAD R105, R135, 0x2a, RZ ;  /* 0x0000002a87697824 */ /* 0x000fe200078e02ff */
[-C--:B------:R-:W-:Y:S01]  /*45b0*/  IADD3 R172, P4, PT, R103, R140.reuse, RZ ;  /* 0x0000008c67ac7210 */ /* 0x080fe20007f9e0ff */
[----:B------:R-:W-:Y:S01]  /*45c0*/  IMAD.X R185, R122, 0x1, R133, P5 ;  /* 0x000000017ab97824 */ /* 0x000fe200028e0685 */
[----:B------:R-:W-:Y:S01]  /*45d0*/  SHF.R.S32.HI R169, RZ, 0x1f, R104 ;  /* 0x0000001fffa97819 */ /* 0x000fe20000011468 */
[C---:B------:R-:W-:Y:S01]  /*45e0*/  IMAD R106, R135.reuse, 0x2b, RZ ;  /* 0x0000002b876a7824 */ /* 0x040fe200078e02ff */
[-C--:B------:R-:W-:Y:S01]  /*45f0*/  IADD3 R170, P5, PT, R104, R140.reuse, RZ ;  /* 0x0000008c68aa7210 */ /* 0x080fe20007fbe0ff */
        /* <DEDUP_REMOVED lines=36> */
[--C-:B------:R-:W-:Y:S01]  /*4840*/  IMAD.X R137, R131, 0x1, R133.reuse, P3 ;  /* 0x0000000183897824 */ /* 0x100fe200018e0685 */
[----:B------:R-:W-:Y:S01]  /*4850*/  SHF.R.S32.HI R127, RZ, 0x1f, R114 ;  /* 0x0000001fff7f7819 */ /* 0x000fe20000011472 */
[--C-:B------:R-:W-:Y:S01]  /*4860*/  IMAD.X R131, R129, 0x1, R133.reuse, P4 ;  /* 0x0000000181837824 */ /* 0x100fe200020e0685 */
[-C--:B------:R-:W-:Y:S01]  /*4870*/  IADD3 R128, P3, PT, R114, R140.reuse, RZ ;  /* 0x0000008c72807210 */ /* 0x080fe20007f7e0ff */
[----:B------:R-:W-:Y:S01]  /*4880*/  IMAD.X R121, R121, 0x1, R133, P5 ;  /* 0x0000000179797824 */ /* 0x000fe200028e0685 */
[----:B------:R-:W-:Y:S01]  /*4890*/  SHF.R.S32.HI R175, RZ, 0x1f, R115 ;  /* 0x0000001fffaf7819 */ /* 0x000fe20000011473 */
[----:B------:R-:W-:Y:S01]  /*48a0*/  IMAD R117, R135, 0x36, RZ ;  /* 0x0000003687757824 */ /* 0x000fe200078e02ff */
[----:B------:R-:W-:Y:S01]  /*48b0*/  IADD3 R126, P4, PT, R115, R140, RZ ;  /* 0x0000008c737e7210 */ /* 0x000fe20007f9e0ff */
[----:B------:R-:W-:Y:S01]  /*48c0*/  IMAD R119, R135, 0x38, RZ ;  /* 0x0000003887777824 */ /* 0x000fe200078e02ff */
[----:B------:R-:W-:-:S02]  /*48d0*/  SHF.R.S32.HI R125, RZ, 0x1f, R116 ;  /* 0x0000001fff7d7819 */ /* 0x000fc40000011474 */
[-C--:B------:R-:W-:Y:S01]  /*48e0*/  IADD3 R124, P5, PT, R116, R140.reuse, RZ ;  /* 0x0000008c747c7210 */ /* 0x080fe20007fbe0ff */
[--C-:B------:R-:W-:Y:S01]  /*48f0*/  IMAD.X R129, R127, 0x1, R133.reuse, P3 ;  /* 0x000000017f817824 */ /* 0x100fe200018e0685 */
[-C--:B------:R-:W-:Y:S01]  /*4900*/  IADD3 RZ, P3, PT, R119, R140.reuse, RZ ;  /* 0x0000008c77ff7210 */ /* 0x080fe20007f7e0ff */
[--C-:B------:R-:W-:Y:S01]  /*4910*/  IMAD.X R127, R175, 0x1, R133.reuse, P4 ;  /* 0x00000001af7f7824 */ /* 0x100fe200020e0685 */
[-C--:B------:R-:W-:Y:S01]  /*4920*/  IADD3 R122, P4, PT, R117, R140.reuse, RZ ;  /* 0x0000008c757a7210 */ /* 0x080fe20007f9e0ff */
[----:B------:R-:W-:Y:S01]  /*4930*/  IMAD.X R125, R125, 0x1, R133, P5 ;  /* 0x000000017d7d7824 */ /* 0x000fe200028e0685 */
[----:B------:R-:W-:Y:S02]  /*4940*/  SHF.R.S32.HI R123, RZ, 0x1f, R117 ;  /* 0x0000001fff7b7819 */ /* 0x000fe40000011475 */
[----:B------:R-:W-:Y:S02]  /*4950*/  SHF.R.S32.HI R141, RZ, 0x1f, R118 ;  /* 0x0000001fff8d7819 */ /* 0x000fe40000011476 */
[----:B------:R-:W-:-:S02]  /*4960*/  IADD3 R140, P5, PT, R118, R140, RZ ;  /* 0x0000008c768c7210 */ /* 0x000fc40007fbe0ff */
[----:B------:R-:W-:Y:S02]  /*4970*/  SHF.R.S32.HI R175, RZ, 0x1f, R119 ;  /* 0x0000001fffaf7819 */ /* 0x000fe40000011477 */
[----:B------:R-:W-:Y:S01]  /*4980*/  LOP3.LUT R215, R134, 0xff, RZ, 0xc0, !PT ;  /* 0x000000ff86d77812 */ /* 0x000fe200078ec0ff */
[--C-:B------:R-:W-:Y:S02]  /*4990*/  IMAD.X R123, R123, 0x1, R133.reuse, P4 ;  /* 0x000000017b7b7824 */ /* 0x100fe400020e0685 */
[--C-:B------:R-:W-:Y:S02]  /*49a0*/  IMAD.X R141, R141, 0x1, R133.reuse, P5 ;  /* 0x000000018d8d7824 */ /* 0x100fe400028e0685 */
[----:B------:R-:W-:Y:S01]  /*49b0*/  IMAD.X R133, R175, 0x1, R133, P3 ;  /* 0x00000001af857824 */ /* 0x000fe200018e0685 */
[----:B------:R-:W-:Y:S01]  /*49c0*/  LOP3.LUT R175, R148, 0xf, RZ, 0xc0, !PT ;  /* 0x0000000f94af7812 */ /* 0x000fe200078ec0ff */
[----:B------:R-:W-:Y:S01]  /*49d0*/  IMAD.IADD R80, R80, 0x1, R215 ;  /* 0x0000000150507824 */ /* 0x000fe200078e02d7 */
[----:B------:R-:W-:Y:S01]  /*49e0*/  ISETP.GE.U32.AND P4, PT, R150, 0x7fffffb3, PT ;  /* 0x7fffffb39600780c */ /* 0x000fe20003f86070 */
[----:B------:R-:W-:-:S02]  /*49f0*/  IMAD.SHL.U32 R134, R74, 0x100, RZ ;  /* 0x000001004a867824 */ /* 0x000fc400078e00ff */
[----:B------:R-:W-:Y:S01]  /*4a00*/  IMAD R74, R132, 0x10, R175 ;  /* 0x00000010844a7824 */ /* 0x000fe200078e02af */
[----:B------:R-:W-:Y:S01]  /*4a10*/  LOP3.LUT R132, R80, 0xffff, RZ, 0xc0, !PT ;  /* 0x0000ffff50847812 */ /* 0x000fe200078ec0ff */
[----:B------:R-:W-:Y:S01]  /*4a20*/  VIADD R150, R205, 0xfffffff0 ;  /* 0xfffffff0cd967836 */ /* 0x000fe20000000000 */
[----:B------:R-:W-:Y:S02]  /*4a30*/  ISETP.GE.U32.AND P5, PT, R152, 0x7fffffb2, PT ;  /* 0x7fffffb29800780c */ /* 0x000fe40003fa6070 */
[----:B------:R-:W-:Y:S02]  /*4a40*/  SHF.R.U32.HI R80, RZ, 0xf, R132 ;  /* 0x0000000fff507819 */ /* 0x000fe40000011684 */
[----:B------:R-:W-:Y:S02]  /*4a50*/  LOP3.LUT R175, R134, 0xf00, RZ, 0xe2, !PT ;  /* 0x00000f0086af7812 */ /* 0x000fe400078ee2ff */
[----:B------:R-:W-:Y:S01]  /*4a60*/  LOP3.LUT P6, RZ, R80, 0x1, RZ, 0xc0, !PT ;  /* 0x0000000150ff7812 */ /* 0x000fe200078cc0ff */
[----:B------:R0:W2:Y:S01]  /*4a70*/  @!P4 LDG.E.U8 R204, desc[UR26][R250.64] ;  /* 0x0000001afaccc981 */ /* 0x0000a2000c1e1100 */
[----:B------:R-:W-:Y:S01]  /*4a80*/  ISETP.GE.U32.AND P3, PT, R150, 0x7fffffb1, PT ;  /* 0x7fffffb19600780c */ /* 0x000fe20003f66070 */
[----:B------:R-:W-:Y:S01]  /*4a90*/  IMAD R64, R64, 0x1000, R175 ;  /* 0x0000100040407824 */ /* 0x000fe200078e02af */
[----:B------:R-:W-:-:S02]  /*4aa0*/  LOP3.LUT R215, R146, 0xf, RZ, 0xc0, !PT ;  /* 0x0000000f92d77812 */ /* 0x000fc400078ec0ff */
[--C-:B------:R-:W-:Y:S02]  /*4ab0*/  SHF.R.U32.HI R80, RZ, 0xe, R132.reuse ;  /* 0x0000000eff507819 */ /* 0x100fe40000011684 */
[----:B------:R-:W-:Y:S01]  /*4ac0*/  PRMT R175, RZ, 0x7610, R175 ;  /* 0x00007610ffaf7816 */ /* 0x000fe200000000af */
[----:B------:R-:W-:Y:S01]  /*4ad0*/  IMAD R68, R68, 0x10, R215 ;  /* 0x0000001044447824 */ /* 0x000fe200078e02d7 */
[----:B------:R-:W-:Y:S01]  /*4ae0*/  LOP3.LUT P4, RZ, R80, 0x1, RZ, 0xc0, !PT ;  /* 0x0000000150ff7812 */ /* 0x000fe2000788c0ff */
[----:B------:R-:W-:Y:S01]  /*4af0*/  IMAD.SHL.U32 R215, R38, 0x100, RZ ;  /* 0x0000010026d77824 */ /* 0x000fe200078e00ff */
[----:B------:R-:W-:Y:S02]  /*4b00*/  SHF.R.U32.HI R80, RZ, 0xd, R132 ;  /* 0x0000000dff507819 */ /* 0x000fe40000011684 */
[----:B------:R-:W-:Y:S01]  /*4b10*/  PRMT R38, RZ, 0x7610, R38 ;  /* 0x00007610ff267816 */ /* 0x000fe20000000026 */
[----:B------:R1:W2:Y:S01]  /*4b20*/  @!P5 LDG.E.U8 R175, desc[UR26][R236.64] ;  /* 0x0000001aecafd981 */ /* 0x0002a2000c1e1100 */
[----:B------:R-:W-:-:S02]  /*4b30*/  LOP3.LUT P5, RZ, R80, 0x1, RZ, 0xc0, !PT ;  /* 0x0000000150ff7812 */ /* 0x000fc400078ac0ff */
[----:B------:R-:W-:Y:S02]  /*4b40*/  SHF.R.U32.HI R80, RZ, 0xc, R132 ;  /* 0x0000000cff507819 */ /* 0x000fe40000011684 */
[----:B------:R-:W-:Y:S01]  /*4b50*/  LOP3.LUT R215, R215, 0xf00, RZ, 0xe2, !PT ;  /* 0x00000f00d7d77812 */ /* 0x000fe200078ee2ff */
[----:B------:R3:W2:Y:S01]  /*4b60*/  @!P3 LDG.E.U8 R38, desc[UR26][R208.64] ;  /* 0x0000001ad026b981 */ /* 0x0006a2000c1e1100 */
[----:B0-----:R-:W-:Y:S02]  /*4b70*/  PRMT R250, RZ, 0x7610, R250 ;  /* 0x00007610fffa7816 */ /* 0x001fe400000000fa */
[----:B------:R-:W-:Y:S02]  /*4b80*/  LOP3.LUT P3, RZ, R80, 0x1, RZ, 0xc0, !PT ;  /* 0x0000000150ff7812 */ /* 0x000fe4000786c0ff */
[----:B------:R-:W-:Y:S01]  /*4b90*/  SHF.R.U32.HI R80, RZ, 0xb, R132 ;  /* 0x0000000bff507819 */ /* 0x000fe20000011684 */
[----:B------:R-:W-:Y:S01]  /*4ba0*/  IMAD R44, R44, 0x1000, R215 ;  /* 0x000010002c2c7824 */ /* 0x000fe200078e02d7 */
[----:B-1----:R-:W-:Y:S01]  /*4bb0*/  PRMT R236, RZ, 0x7610, R236 ;  /* 0x00007610ffec7816 */ /* 0x002fe200000000ec */
[----:B------:R0:W2:Y:S01]  /*4bc0*/  @P6 LDG.E.U8 R250, desc[UR26][R218.64] ;  /* 0x0000001adafa6981 */ /* 0x0000a2000c1e1100 */
[----:B---3--:R-:W-:-:S02]  /*4bd0*/  PRMT R209, RZ, 0x7610, R209 ;  /* 0x00007610ffd17816 */ /* 0x008fc400000000d1 */
[----:B------:R-:W-:Y:S02]  /*4be0*/  LOP3.LUT R215, R74, 0xff, RZ, 0xc0, !PT ;  /* 0x000000ff4ad77812 */ /* 0x000fe400078ec0ff */
[----:B------:R1:W3:Y:S01]  /*4bf0*/  @P4 LDG.E.U8 R236, desc[UR26][R192.64] ;  /* 0x0000001ac0ec4981 */ /* 0x0002e2000c1e1100 */
[----:B------:R-:W-:Y:S02]  /*4c00*/  LOP3.LUT P6, RZ, R80, 0x1, RZ, 0xc0, !PT ;  /* 0x0000000150ff7812 */ /* 0x000fe400078cc0ff */
[--C-:B------:R-:W-:Y:S01]  /*4c10*/  SHF.R.U32.HI R74, RZ, 0x9, R132.reuse ;  /* 0x00000009ff4a7819 */ /* 0x100fe20000011684 */
[----:B------:R1:W2:Y:S01]  /*4c20*/  @P5 LDG.E.U8 R209, desc[UR26][R202.64] ;  /* 0x0000001acad15981 */ /* 0x0002a2000c1e1100 */
[----:B------:R-:W-:Y:S02]  /*4c30*/  SHF.R.U32.HI R80, RZ, 0xa, R132 ;  /* 0x0000000aff507819 */ /* 0x000fe40000011684 */
[----:B0-----:R-:W-:Y:S02]  /*4c40*/  PRMT R218, RZ, 0x7610, R218 ;  /* 0x00007610ffda7816 */ /* 0x001fe400000000da */
[----:B------:R-:W-:-:S02]  /*4c50*/  LOP3.LUT P5, RZ, R74, 0x1, RZ, 0xc0, !PT ;  /* 0x000000014aff7812 */ /* 0x000fc400078ac0ff */
[----:B------:R-:W-:Y:S02]  /*4c60*/  LOP3.LUT P4, RZ, R80, 0x1, RZ, 0xc0, !PT ;  /* 0x0000000150ff7812 */ /* 0x000fe4000788c0ff */
[--C-:B------:R-:W-:Y:S01]  /*4c70*/  SHF.R.U32.HI R74, RZ, 0x8, R132.reuse ;  /* 0x00000008ff4a7819 */ /* 0x100fe20000011684 */
[----:B------:R0:W2:Y:S01]  /*4c80*/  @P3 LDG.E.U8 R218, desc[UR26][R180.64] ;  /* 0x0000001ab4da3981 */ /* 0x0000a2000c1e1100 */
[----:B-1----:R-:W-:Y:S02]  /*4c90*/  PRMT R193, RZ, 0x7610, R193 ;  /* 0x00007610ffc17816 */ /* 0x002fe400000000c1 */
[----:B------:R-:W-:Y:S02]  /*4ca0*/  LOP3.LUT P3, RZ, R74, 0x1, RZ, 0xc0, !PT ;  /* 0x000000014aff7812 */ /* 0x000fe4000786c0ff */
[----:B------:R-:W-:Y:S02]  /*4cb0*/  SHF.R.U32.HI R74, RZ, 0x7, R132 ;  /* 0x00000007ff4a7819 */ /* 0x000fe40000011684 */
[----:B------:R-:W-:Y:S01]  /*4cc0*/  PRMT R202, RZ, 0x7610, R202 ;  /* 0x00007610ffca7816 */ /* 0x000fe200000000ca */
[----:B------:R-:W2:Y:S01]  /*4cd0*/  @P6 LDG.E.U8 R193, desc[UR26][R246.64] ;  /* 0x0000001af6c16981 */ /* 0x000ea2000c1e1100 */
[----:B------:R-:W-:-:S02]  /*4ce0*/  LOP3.LUT R203, R68, 0xff, RZ, 0xc0, !PT ;  /* 0x000000ff44cb7812 */ /* 0x000fc400078ec0ff */
[----:B------:R-:W-:Y:S02]  /*4cf0*/  LOP3.LUT P6, RZ, R74, 0x1, RZ, 0xc0, !PT ;  /* 0x000000014aff7812 */ /* 0x000fe400078cc0ff */
[----:B------:R-:W-:Y:S01]  /*4d00*/  SHF.R.U32.HI R80, RZ, 0x6, R132 ;  /* 0x00000006ff507819 */ /* 0x000fe20000011684 */
[----:B------:R1:W2:Y:S01]  /*4d10*/  @P4 LDG.E.U8 R202, desc[UR26][R238.64] ;  /* 0x0000001aeeca4981 */ /* 0x0002a2000c1e1100 */
[----:B------:R-:W-:Y:S01]  /*4d20*/  PRMT R74, RZ, 0x7610, R74 ;  /* 0x00007610ff4a7816 */ /* 0x000fe2000000004a */
[----:B------:R-:W-:Y:S01]  /*4d30*/  IMAD.IADD R203, R44, 0x1, R203 ;  /* 0x000000012ccb7824 */ /* 0x000fe200078e02cb */
[----:B0-----:R-:W-:Y:S02]  /*4d40*/  PRMT R181, RZ, 0x7610, R181 ;  /* 0x00007610ffb57816 */ /* 0x001fe400000000b5 */
[----:B------:R-:W-:Y:S02]  /*4d50*/  LOP3.LUT P4, RZ, R80, 0x1, RZ, 0xc0, !PT ;  /* 0x0000000150ff7812 */ /* 0x000fe4000788c0ff */
[--C-:B------:R-:W-:Y:S01]  /*4d60*/  SHF.R.U32.HI R44, RZ, 0x4, R132.reuse ;  /* 0x00000004ff2c7819 */ /* 0x100fe20000011684 */
[----:B------:R0:W2:Y:S01]  /*4d70*/  @P3 LDG.E.U8 R74, desc[UR26][R220.64] ;  /* 0x0000001adc4a3981 */ /* 0x0000a2000c1e1100 */
[----:B------:R-:W-:-:S02]  /*4d80*/  SHF.R.U32.HI R68, RZ, 0x5, R132 ;  /* 0x00000005ff447819 */ /* 0x000fc40000011684 */
[----:B------:R-:W-:Y:S01]  /*4d90*/  PRMT R252, RZ, 0x7610, R252 ;  /* 0x00007610fffc7816 */ /* 0x000fe200000000fc */
[----:B------:R0:W2:Y:S01]  /*4da0*/  @P5 LDG.E.U8 R181, desc[UR26][R212.64] ;  /* 0x0000001ad4b55981 */ /* 0x0000a2000c1e1100 */
[----:B------:R-:W-:Y:S01]  /*4db0*/  LOP3.LUT P3, RZ, R44, 0x1, RZ, 0xc0, !PT ;  /* 0x000000012cff7812 */ /* 0x000fe2000786c0ff */
[----:B------:R-:W-:Y:S01]  /*4dc0*/  IMAD.IADD R64, R64, 0x1, R215 ;  /* 0x0000000140407824 */ /* 0x000fe200078e02d7 */
[----:B------:R-:W-:Y:S02]  /*4dd0*/  SHF.R.U32.HI R44, RZ, 0x3, R132 ;  /* 0x00000003ff2c7819 */ /* 0x000fe40000011684 */
[----:B------:R-:W-:Y:S01]  /*4de0*/  LOP3.LUT P5, RZ, R68, 0x1, RZ, 0xc0, !PT ;  /* 0x0000000144ff7812 */ /* 0x000fe200078ac0ff */
[----:B------:R4:W2:Y:S01]  /*4df0*/  @P6 LDG.E.U8 R252, desc[UR26][R194.64] ;  /* 0x0000001ac2fc6981 */ /* 0x0008a2000c1e1100 */
[----:B-1----:R-:W-:Y:S02]  /*4e00*/  PRMT R238, RZ, 0x7610, R238 ;  /* 0x00007610ffee7816 */ /* 0x002fe400000000ee */
[----:B------:R-:W-:-:S02]  /*4e10*/  LOP3.LUT P6, RZ, R44, 0x1, RZ, 0xc0, !PT ;  /* 0x000000012cff7812 */ /* 0x000fc400078cc0ff */
[----:B------:R-:W-:Y:S02]  /*4e20*/  SHF.R.U32.HI R44, RZ, 0x2, R132 ;  /* 0x00000002ff2c7819 */ /* 0x000fe40000011684 */
[----:B------:R-:W-:Y:S01]  /*4e30*/  PRMT R80, R64, 0x5410, R203 ;  /* 0x0000541040507816 */ /* 0x000fe200000000cb */
[----:B------:R1:W2:Y:S01]  /*4e40*/  @P4 LDG.E.U8 R238, desc[UR26][R200.64] ;  /* 0x0000001ac8ee4981 */ /* 0x0002a2000c1e1100 */
[----:B0-----:R-:W-:Y:S02]  /*4e50*/  PRMT R220, RZ, 0x7610, R220 ;  /* 0x00007610ffdc7816 */ /* 0x001fe400000000dc */
[----:B------:R-:W-:Y:S02]  /*4e60*/  PRMT R213, RZ, 0x7610, R213 ;  /* 0x00007610ffd57816 */ /* 0x000fe400000000d5 */
[----:B------:R-:W-:Y:S02]  /*4e70*/  LOP3.LUT P4, RZ, R44, 0x1, RZ, 0xc0, !PT ;  /* 0x000000012cff7812 */ /* 0x000fe4000788c0ff */
[----:B------:R-:W-:Y:S01]  /*4e80*/  SHF.R.U64 R44, R80, 0x1f, RZ ;  /* 0x0000001f502c7819 */ /* 0x000fe200000012ff */
[----:B------:R-:W2:Y:S01]  /*4e90*/  @P3 LDG.E.U8 R220, desc[UR26][R242.64] ;  /* 0x0000001af2dc3981 */ /* 0x000ea2000c1e1100 */
[----:B------:R-:W-:-:S02]  /*4ea0*/  SHF.R.U32.HI R132, RZ, 0x1, R132 ;  /* 0x00000001ff847819 */ /* 0x000fc40000011684 */
[----:B----4-:R-:W-:Y:S01]  /*4eb0*/  PRMT R195, RZ, 0x7610, R195 ;  /* 0x00007610ffc37816 */ /* 0x010fe200000000c3 */
[----:B------:R0:W4:Y:S01]  /*4ec0*/  @P5 LDG.E.U8 R213, desc[UR26][R178.64] ;  /* 0x0000001ab2d55981 */ /* 0x000122000c1e1100 */
[----:B------:R-:W-:Y:S02]  /*4ed0*/  LOP3.LUT P3, RZ, R44, 0x1, RZ, 0xc0, !PT ;  /* 0x000000012cff7812 */ /* 0x000fe4000786c0ff */
[----:B------:R-:W-:Y:S02]  /*4ee0*/  LOP3.LUT P5, RZ, R132, 0x1, RZ, 0xc0, !PT ;  /* 0x0000000184ff7812 */ /* 0x000fe400078ac0ff */
[----:B------:R-:W-:Y:S01]  /*4ef0*/  SHF.R.U64 R44, R80, 0x1e, RZ ;  /* 0x0000001e502c7819 */ /* 0x000fe200000012ff */
[----:B------:R-:W2:Y:S01]  /*4f00*/  @P6 LDG.E.U8 R195, desc[UR26][R240.64] ;  /* 0x0000001af0c36981 */ /* 0x000ea2000c1e1100 */
[----:B-1----:R-:W-:Y:S02]  /*4f10*/  PRMT R200, RZ, 0x7610, R200 ;  /* 0x00007610ffc87816 */ /* 0x002fe400000000c8 */
[----:B------:R-:W-:-:S02]  /*4f20*/  LOP3.LUT P6, RZ, R44, 0x1, RZ, 0xc0, !PT ;  /* 0x000000012cff7812 */ /* 0x000fc400078cc0ff */
[----:B------:R-:W-:Y:S02]  /*4f30*/  SHF.R.U64 R44, R80, 0x1d, RZ ;  /* 0x0000001d502c7819 */ /* 0x000fe400000012ff */
[----:B0-----:R-:W-:Y:S01]  /*4f40*/  PRMT R179, RZ, 0x7610, R179 ;  /* 0x00007610ffb37816 */ /* 0x001fe200000000b3 */
[----:B------:R-:W2:Y:S01]  /*4f50*/  @P4 LDG.E.U8 R200, desc[UR26][R222.64] ;  /* 0x0000001adec84981 */ /* 0x000ea2000c1e1100 */
[----:B------:R-:W-:Y:S02]  /*4f60*/  LOP3.LUT P4, RZ, R44, 0x1, RZ, 0xc0, !PT ;  /* 0x000000012cff7812 */ /* 0x000fe4000788c0ff */
[----:B------:R-:W-:Y:S02]  /*4f70*/  SHF.R.U64 R44, R80, 0x1c, RZ ;  /* 0x0000001c502c7819 */ /* 0x000fe400000012ff */
[----:B------:R-:W-:Y:S01]  /*4f80*/  PRMT R217, RZ, 0x7610, R217 ;  /* 0x00007610ffd97816 */ /* 0x000fe200000000d9 */
[----:B------:R0:W2:Y:S01]  /*4f90*/  @P5 LDG.E.U8 R179, desc[UR26][R196.64] ;  /* 0x0000001ac4b35981 */ /* 0x0000a2000c1e1100 */
[----:B------:R-:W-:-:S02]  /*4fa0*/  LOP3.LUT P5, RZ, R44, 0x1, RZ, 0xc0, !PT ;  /* 0x000000012cff7812 */ /* 0x000fc400078ac0ff */
[----:B------:R-:W-:Y:S02]  /*4fb0*/  SHF.R.U64 R44, R80, 0x1b, RZ ;  /* 0x0000001b502c7819 */ /* 0x000fe400000012ff */
[----:B------:R-:W-:Y:S01]  /*4fc0*/  PRMT R68, RZ, 0x7610, R68 ;  /* 0x00007610ff447816 */ /* 0x000fe20000000044 */
[----:B------:R-:W2:Y:S01]  /*4fd0*/  @P3 LDG.E.U8 R217, desc[UR26][R228.64] ;  /* 0x0000001ae4d93981 */ /* 0x000ea2000c1e1100 */
[----:B------:R-:W-:Y:S02]  /*4fe0*/  LOP3.LUT P3, RZ, R44, 0x1, RZ, 0xc0, !PT ;  /* 0x000000012cff7812 */ /* 0x000fe4000786c0ff */
[----:B------:R-:W-:Y:S02]  /*4ff0*/  SHF.R.U64 R44, R80, 0x1a, RZ ;  /* 0x0000001a502c7819 */ /* 0x000fe400000012ff */
[----:B0-----:R-:W-:Y:S01]  /*5000*/  PRMT R197, RZ, 0x7610, R197 ;  /* 0x00007610ffc57816 */ /* 0x001fe200000000c5 */
[----:B------:R0:W2:Y:S01]  /*5010*/  @!P0 LDG.E.U8 R68, desc[UR26][R142.64] ;  /* 0x0000001a8e448981 */ /* 0x0000a2000c1e1100 */
[----:B------:R-:W-:-:S02]  /*5020*/  LOP3.LUT P0, RZ, R44, 0x1, RZ, 0xc0, !PT ;  /* 0x000000012cff7812 */ /* 0x000fc4000780c0ff */
[----:B------:R-:W-:Y:S02]  /*5030*/  SHF.R.U64 R44, R80, 0x19, RZ ;  /* 0x00000019502c7819 */ /* 0x000fe400000012ff */
[----:B------:R1:W2:Y:S02]  /*5040*/  @P4 LDG.E.U8 R197, desc[UR26][R160.64] ;  /* 0x0000001aa0c54981 */ /* 0x0002a4000c1e1100 */
[----:B------:R-:W-:Y:S02]  /*5050*/  LOP3.LUT P4, RZ, R44, 0x1, RZ, 0xc0, !PT ;  /* 0x000000012cff7812 */ /* 0x000fe4000788c0ff */
[----:B0-----:R-:W-:Y:S02]  /*5060*/  PRMT R142, RZ, 0x7610, R142 ;  /* 0x00007610ff8e7816 */ /* 0x001fe4000000008e */
[----:B------:R-:W-:Y:S02]  /*5070*/  SHF.R.U64 R44, R80, 0x18, RZ ;  /* 0x00000018502c7819 */ /* 0x000fe400000012ff */
[----:B------:R-:W-:-:S02]  /*5080*/  PRMT R143, RZ, 0x7610, R143 ;  /* 0x00007610ff8f7816 */ /* 0x000fc4000000008f */
[----:B------:R0:W2:Y:S01]  /*5090*/  @P5 LDG.E.U8 R142, desc[UR26][R224.64] ;  /* 0x0000001ae08e5981 */ /* 0x0000a2000c1e1100 */
[----:B------:R-:W-:Y:S02]  /*50a0*/  LOP3.LUT P5, RZ, R44, 0x1, RZ, 0xc0, !PT ;  /* 0x000000012cff7812 */ /* 0x000fe400078ac0ff */
[----:B------:R-:W-:Y:S01]  /*50b0*/  SHF.R.U64 R44, R80, 0x17, RZ ;  /* 0x00000017502c7819 */ /* 0x000fe200000012ff */
[----:B------:R0:W2:Y:S01]  /*50c0*/  @P3 LDG.E.U8 R143, desc[UR26][R198.64] ;  /* 0x0000001ac68f3981 */ /* 0x0000a2000c1e1100 */
[----:B------:R-:W-:Y:S02]  /*50d0*/  PRMT R194, RZ, 0x7610, R194 ;  /* 0x00007610ffc27816 */ /* 0x000fe400000000c2 */
[----:B------:R-:W-:Y:S02]  /*50e0*/  LOP3.LUT P3, RZ, R44, 0x1, RZ, 0xc0, !PT ;  /* 0x000000012cff7812 */ /* 0x000fe4000786c0ff */
[----:B------:R-:W-:Y:S02]  /*50f0*/  SHF.R.U64 R44, R80, 0x16, RZ ;  /* 0x00000016502c7819 */ /* 0x000fe400000012ff */
[----:B-1----:R-:W-:Y:S01]  /*5100*/  PRMT R161, RZ, 0x7610, R161 ;  /* 0x00007610ffa17816 */ /* 0x002fe200000000a1 */
[----:B------:R1:W2:Y:S01]  /*5110*/  @P0 LDG.E.U8 R194, desc[UR26][R186.64] ;  /* 0x0000001abac20981 */ /* 0x0002a2000c1e1100 */
[----:B------:R-:W-:-:S02]  /*5120*/  LOP3.LUT P0, RZ, R44, 0x1, RZ, 0xc0, !PT ;  /* 0x000000012cff7812 */ /* 0x000fc4000780c0ff */
[----:B------:R-:W-:Y:S02]  /*5130*/  SHF.R.U64 R44, R80, 0x15, RZ ;  /* 0x00000015502c7819 */ /* 0x000fe400000012ff */
[----:B------:R-:W-:Y:S01]  /*5140*/  PRMT R64, RZ, 0x7610, R64 ;  /* 0x00007610ff407816 */ /* 0x000fe20000000040 */
[----:B------:R-:W2:Y:S01]  /*5150*/  @P4 LDG.E.U8 R161, desc[UR26][R184.64] ;  /* 0x0000001ab8a14981 */ /* 0x000ea2000c1e1100 */
[----:B------:R-:W-:Y:S02]  /*5160*/  LOP3.LUT P4, RZ, R44, 0x1, RZ, 0xc0, !PT ;  /* 0x000000012cff7812 */ /* 0x000fe4000788c0ff */
[----:B------:R-:W-:Y:S02]  /*5170*/  SHF.R.U64 R44, R80, 0x14, RZ ;  /* 0x00000014502c7819 */ /* 0x000fe400000012ff */
[----:B------:R-:W-:Y:S01]  /*5180*/  PRMT R240, RZ, 0x7610, R240 ;  /* 0x00007610fff07816 */ /* 0x000fe200000000f0 */
[----:B------:R-:W2:Y:S01]  /*5190*/  @P5 LDG.E.U8 R64, desc[UR26][R182.64] ;  /* 0x0000001ab6405981 */ /* 0x000ea2000c1e1100 */
[----:B------:R-:W-:-:S02]  /*51a0*/  LOP3.LUT P5, RZ, R44, 0x1, RZ, 0xc0, !PT ;  /* 0x000000012cff7812 */ /* 0x000fc400078ac0ff */
[----:B------:R-:W-:Y:S02]  /*51b0*/  SHF.R.U64 R44, R80, 0x13, RZ ;  /* 0x00000013502c7819 */ /* 0x000fe400000012ff */
[----:B0-----:R-:W-:Y:S01]  /*51c0*/  PRMT R224, RZ, 0x7610, R224 ;  /* 0x00007610ffe07816 */ /* 0x001fe200000000e0 */
[----:B------:R-:W2:Y:S01]  /*51d0*/  @P3 LDG.E.U8 R240, desc[UR26][R172.64] ;  /* 0x0000001aacf03981 */ /* 0x000ea2000c1e1100 */
[----:B------:R-:W-:Y:S02]  /*51e0*/  LOP3.LUT P3, RZ, R44, 0x1, RZ, 0xc0, !PT ;  /* 0x000000012cff7812 */ /* 0x000fe4000786c0ff */
[----:B------:R-:W-:Y:S02]  /*51f0*/  SHF.R.U64 R44, R80, 0x12, RZ ;  /* 0x00000012502c7819 */ /* 0x000fe400000012ff */
[----:B------:R-:W-:Y:S01]  /*5200*/  PRMT R199, RZ, 0x7610, R199 ;  /* 0x00007610ffc77816 */ /* 0x000fe200000000c7 */
[----:B------:R-:W2:Y:S01]  /*5210*/  @P0 LDG.E.U8 R224, desc[UR26][R170.64] ;  /* 0x0000001aaae00981 */ /* 0x000ea2000c1e1100 */
[----:B------:R-:W-:-:S02]  /*5220*/  LOP3.LUT P0, RZ, R44, 0x1, RZ, 0xc0, !PT ;  /* 0x000000012cff7812 */ /* 0x000fc4000780c0ff */
[----:B------:R-:W-:Y:S02]  /*5230*/  SHF.R.U64 R44, R80, 0x11, RZ ;  /* 0x00000011502c7819 */ /* 0x000fe400000012ff */
[----:B------:R-:W-:Y:S01]  /*5240*/  PRMT R208, RZ, 0x7610, R208 ;  /* 0x00007610ffd07816 */ /* 0x000fe200000000d0 */
[----:B------:R0:W2:Y:S01]  /*5250*/  @P4 LDG.E.U8 R199, desc[UR26][R158.64] ;  /* 0x0000001a9ec74981 */ /* 0x0000a2000c1e1100 */
[----:B------:R-:W-:Y:S02]  /*5260*/  LOP3.LUT P4, RZ, R44, 0x1, RZ, 0xc0, !PT ;  /* 0x000000012cff7812 */ /* 0x000fe4000788c0ff */
[----:B------:R-:W-:Y:S02]  /*5270*/  SHF.R.U64 R44, R80, 0x10, RZ ;  /* 0x00000010502c7819 */ /* 0x000fe400000012ff */
[----:B-1----:R-:W-:Y:S01]  /*5280*/  PRMT R187, RZ, 0x7610, R187 ;  /* 0x00007610ffbb7816 */ /* 0x002fe200000000bb */
[----:B------:R-:W2:Y:S01]  /*5290*/  @P5 LDG.E.U8 R208, desc[UR26][R168.64] ;  /* 0x0000001aa8d05981 */ /* 0x000ea2000c1e1100 */
[----:B------:R-:W-:-:S02]  /*52a0*/  LOP3.LUT P5, RZ, R44, 0x1, RZ, 0xc0, !PT ;  /* 0x000000012cff7812 */ /* 0x000fc400078ac0ff */
[----:B------:R-:W-:Y:S02]  /*52b0*/  SHF.R.U64 R44, R80, 0xf, RZ ;  /* 0x0000000f502c7819 */ /* 0x000fe400000012ff */
[----:B------:R-:W-:Y:S01]  /*52c0*/  PRMT R192, RZ, 0x7610, R192 ;  /* 0x00007610ffc07816 */ /* 0x000fe200000000c0 */
[----:B------:R-:W2:Y:S01]  /*52d0*/  @P3 LDG.E.U8 R187, desc[UR26][R166.64] ;  /* 0x0000001aa6bb3981 */ /* 0x000ea2000c1e1100 */
[----:B------:R-:W-:Y:S02]  /*52e0*/  LOP3.LUT P3, RZ, R44, 0x1, RZ, 0xc0, !PT ;  /* 0x000000012cff7812 */ /* 0x000fe4000786c0ff */
[C---:B------:R-:W-:Y:S02]  /*52f0*/  SHF.R.U64 R44, R80.reuse, 0xe, RZ ;  /* 0x0000000e502c7819 */ /* 0x040fe400000012ff */
[----:B0-----:R-:W-:Y:S01]  /*5300*/  PRMT R159, RZ, 0x7610, R159 ;  /* 0x00007610ff9f7816 */ /* 0x001fe2000000009f */
[----:B------:R-:W2:Y:S01]  /*5310*/  @P0 LDG.E.U8 R192, desc[UR26][R164.64] ;  /* 0x0000001aa4c00981 */ /* 0x000ea2000c1e1100 */
[----:B------:R-:W-:-:S02]  /*5320*/  SHF.R.U64 R132, R80, 0xd, RZ ;  /* 0x0000000d50847819 */ /* 0x000fc400000012ff */
[----:B------:R-:W-:Y:S02]  /*5330*/  LOP3.LUT P0, RZ, R44, 0x1, RZ, 0xc0, !PT ;  /* 0x000000012cff7812 */ /* 0x000fe4000780c0ff */
[----:B------:R-:W-:Y:S01]  /*5340*/  PRMT R44, RZ, 0x7610, R44 ;  /* 0x00007610ff2c7816 */ /* 0x000fe2000000002c */
[----:B------:R-:W2:Y:S01]  /*5350*/  @P4 LDG.E.U8 R159, desc[UR26][R162.64] ;  /* 0x0000001aa29f4981 */ /* 0x000ea2000c1e1100 */
[----:B------:R-:W-:Y:S02]  /*5360*/  LOP3.LUT P4, RZ, R132, 0x1, RZ, 0xc0, !PT ;  /* 0x0000000184ff7812 */ /* 0x000fe4000788c0ff */
[----:B------:R-:W-:Y:S02]  /*5370*/  PRMT R222, RZ, 0x7610, R222 ;  /* 0x00007610ffde7816 */ /* 0x000fe400000000de */
[----:B------:R-:W-:Y:S01]  /*5380*/  SHF.R.U64 R132, R80, 0xc, RZ ;  /* 0x0000000c50847819 */ /* 0x000fe200000012ff */
[----:B------:R-:W2:Y:S01]  /*5390*/  @P5 LDG.E.U8 R44, desc[UR26][R138.64] ;  /* 0x0000001a8a2c5981 */ /* 0x000ea2000c1e1100 */
[----:B------:R-:W-:-:S02]  /*53a0*/  PRMT R242, RZ, 0x7610, R242 ;  /* 0x00007610fff27816 */ /* 0x000fc400000000f2 */
[----:B------:R-:W-:Y:S01]  /*53b0*/  LOP3.LUT P5, RZ, R132, 0x1, RZ, 0xc0, !PT ;  /* 0x0000000184ff7812 */ /* 0x000fe200078ac0ff */
[----:B------:R0:W2:Y:S01]  /*53c0*/  @P6 LDG.E.U8 R222, desc[UR26][R226.64] ;  /* 0x0000001ae2de6981 */ /* 0x0000a2000c1e1100 */
[----:B------:R-:W-:-:S03]  /*53d0*/  SHF.R.U64 R132, R80, 0xb, RZ ;  /* 0x0000000b50847819 */ /* 0x000fc600000012ff */
[----:B------:R-:W2:Y:S01]  /*53e0*/  @P3 LDG.E.U8 R242, desc[UR26][R136.64] ;  /* 0x0000001a88f23981 */ /* 0x000ea2000c1e1100 */
[----:B------:R-:W-:Y:S02]  /*53f0*/  LOP3.LUT P3, RZ, R132, 0x1, RZ, 0xc0, !PT ;  /* 0x0000000184ff7812 */ /* 0x000fe4000786c0ff */
[----:B------:R-:W-:Y:S02]  /*5400*/  SHF.R.U64 R132, R80, 0xa, RZ ;  /* 0x0000000a50847819 */ /* 0x000fe400000012ff */
[----:B0-----:R-:W-:Y:S02]  /*5410*/  PRMT R226, RZ, 0x7610, R226 ;  /* 0x00007610ffe27816 */ /* 0x001fe400000000e2 */
[----:B------:R-:W-:-:S04]  /*5420*/  PRMT R201, RZ, 0x7610, R201 ;  /* 0x00007610ffc97816 */ /* 0x000fc800000000c9 */
[----:B------:R0:W2:Y:S01]  /*5430*/  @P0 LDG.E.U8 R226, desc[UR26][R130.64] ;  /* 0x0000001a82e20981 */ /* 0x0000a2000c1e1100 */
[----:B------:R-:W-:Y:S02]  /*5440*/  LOP3.LUT P0, RZ, R132, 0x1, RZ, 0xc0, !PT ;  /* 0x0000000184ff7812 */ /* 0x000fe4000780c0ff */
[----:B------:R-:W-:Y:S01]  /*5450*/  SHF.R.U64 R132, R80, 0x9, RZ ;  /* 0x0000000950847819 */ /* 0x000fe200000012ff */
[----:B------:R1:W2:Y:S01]  /*5460*/  @P4 LDG.E.U8 R201, desc[UR26][R120.64] ;  /* 0x0000001a78c94981 */ /* 0x0002a2000c1e1100 */
[----:B------:R-:W-:Y:S02]  /*5470*/  PRMT R210, RZ, 0x7610, R210 ;  /* 0x00007610ffd27816 */ /* 0x000fe400000000d2 */
[----:B------:R-:W-:Y:S02]  /*5480*/  LOP3.LUT P4, RZ, R132, 0x1, RZ, 0xc0, !PT ;  /* 0x0000000184ff7812 */ /* 0x000fe4000788c0ff */
[----:B------:R-:W-:Y:S02]  /*5490*/  PRMT R185, RZ, 0x7610, R185 ;  /* 0x00007610ffb97816 */ /* 0x000fe400000000b9 */
[----:B------:R-:W-:Y:S01]  /*54a0*/  SHF.R.U64 R132, R80, 0x7, RZ ;  /* 0x0000000750847819 */ /* 0x000fe200000012ff */
[----:B------:R-:W2:Y:S01]  /*54b0*/  @P5 LDG.E.U8 R210, desc[UR26][R128.64] ;  /* 0x0000001a80d25981 */ /* 0x000ea2000c1e1100 */
[----:B------:R-:W-:-:S02]  /*54c0*/  PRMT R190, RZ, 0x7610, R190 ;  /* 0x00007610ffbe7816 */ /* 0x000fc400000000be */
[----:B------:R-:W-:Y:S01]  /*54d0*/  LOP3.LUT P5, RZ, R132, 0x1, RZ, 0xc0, !PT ;  /* 0x0000000184ff7812 */ /* 0x000fe200078ac0ff */
[----:B------:R-:W2:Y:S01]  /*54e0*/  @P3 LDG.E.U8 R185, desc[UR26][R126.64] ;  /* 0x0000001a7eb93981 */ /* 0x000ea2000c1e1100 */
[C---:B0-----:R-:W-:Y:S01]  /*54f0*/  SHF.R.U64 R130, R80.reuse, 0x6, RZ ;  /* 0x0000000650827819 */ /* 0x041fe200000012ff */
[----:B-1----:R-:W-:Y:S01]  /*5500*/  IMAD R120, R135, 0x39, RZ ;  /* 0x0000003987787824 */ /* 0x002fe200078e02ff */
[----:B------:R-:W-:Y:S01]  /*5510*/  PRMT R163, RZ, 0x7610, R163 ;  /* 0x00007610ffa37816 */ /* 0x000fe200000000a3 */
[----:B------:R-:W2:Y:S01]  /*5520*/  @P0 LDG.E.U8 R190, desc[UR26][R124.64] ;  /* 0x0000001a7cbe0981 */ /* 0x000ea2000c1e1100 */
[----:B------:R-:W-:Y:S02]  /*5530*/  SHF.R.U64 R121, R80, 0x5, RZ ;  /* 0x0000000550797819 */ /* 0x000fe400000012ff */
[----:B------:R-:W-:Y:S02]  /*5540*/  IADD3 R146, P3, PT, R144, UR20, RZ ;  /* 0x0000001490927c10 */ /* 0x000fe4000ff7e0ff */
[----:B------:R-:W-:Y:S01]  /*5550*/  LOP3.LUT P6, RZ, R130, 0x1, RZ, 0xc0, !PT ;  /* 0x0000000182ff7812 */ /* 0x000fe200078cc0ff */
[----:B------:R0:W3:Y:S01]  /*5560*/  @P4 LDG.E.U8 R163, desc[UR26][R122.64] ;  /* 0x0000001a7aa34981 */ /* 0x0000e2000c1e1100 */
[----:B------:R-:W-:-:S02]  /*5570*/  LOP3.LUT P0, RZ, R121, 0x1, RZ, 0xc0, !PT ;  /* 0x0000000179ff7812 */ /* 0x000fc4000780c0ff */
[----:B------:R-:W-:Y:S01]  /*5580*/  IADD3.X R137, PT, PT, R145, UR11, RZ, P3, !PT ;  /* 0x0000000b91897c10 */ /* 0x000fe20009ffe4ff */
[----:B------:R-:W-:Y:S01]  /*5590*/  IMAD.IADD R132, R119, 0x1, R146 ;  /* 0x0000000177847824 */ /* 0x000fe200078e0292 */
[----:B------:R-:W-:Y:S02]  /*55a0*/  SHF.R.S32.HI R121, RZ, 0x1f, R120 ;  /* 0x0000001fff797819 */ /* 0x000fe40000011478 */
[----:B------:R-:W-:Y:S02]  /*55b0*/  IADD3 R130, P3, PT, R120, R146, RZ ;  /* 0x0000009278827210 */ /* 0x000fe40007f7e0ff */
[----:B------:R-:W-:Y:S01]  /*55c0*/  PRMT R246, RZ, 0x7610, R246 ;  /* 0x00007610fff67816 */ /* 0x000fe200000000f6 */
[----:B0-----:R-:W-:Y:S01]  /*55d0*/  IMAD R122, R135, 0x3a, RZ ;  /* 0x0000003a877a7824 */ /* 0x001fe200078e02ff */
[C---:B------:R-:W-:Y:S02]  /*55e0*/  SHF.R.U64 R126, R80.reuse, 0x3, RZ ;  /* 0x00000003507e7819 */ /* 0x040fe400000012ff */
[----:B------:R-:W-:Y:S01]  /*55f0*/  SHF.R.U64 R124, R80, 0x4, RZ ;  /* 0x00000004507c7819 */ /* 0x000fe200000012ff */
[----:B------:R-:W-:Y:S01]  /*5600*/  IMAD.X R131, R121, 0x1, R137, P3 ;  /* 0x0000000179837824 */ /* 0x000fe200018e0689 */
[----:B------:R-:W-:Y:S01]  /*5610*/  LOP3.LUT P3, RZ, R126, 0x1, RZ, 0xc0, !PT ;  /* 0x000000017eff7812 */ /* 0x000fe2000786c0ff */
[----:B------:R-:W3:Y:S01]  /*5620*/  @P5 LDG.E.U8 R246, desc[UR26][R132.64] ;  /* 0x0000001a84f65981 */ /* 0x000ee2000c1e1100 */
[----:B------:R-:W-:-:S02]  /*5630*/  SHF.R.S32.HI R123, RZ, 0x1f, R122 ;  /* 0x0000001fff7b7819 */ /* 0x000fc4000001147a */
[-C--:B------:R-:W-:Y:S02]  /*5640*/  IADD3 R126, P5, PT, R122, R146.reuse, RZ ;  /* 0x000000927a7e7210 */ /* 0x080fe40007fbe0ff */
[----:B------:R-:W-:Y:S01]  /*5650*/  LOP3.LUT P4, RZ, R124, 0x1, RZ, 0xc0, !PT ;  /* 0x000000017cff7812 */ /* 0x000fe2000788c0ff */
[----:B------:R-:W-:Y:S01]  /*5660*/  IMAD R124, R135, 0x3c, RZ ;  /* 0x0000003c877c7824 */ /* 0x000fe200078e02ff */
[----:B------:R-:W-:Y:S01]  /*5670*/  PRMT R228, RZ, 0x7610, R228 ;  /* 0x00007610ffe47816 */ /* 0x000fe200000000e4 */
[----:B------:R-:W-:Y:S02]  /*5680*/  IMAD.X R127, R123, 0x1, R137, P5 ;  /* 0x000000017b7f7824 */ /* 0x000fe400028e0689 */
[----:B------:R-:W-:Y:S01]  /*5690*/  IMAD R125, R135, 0x3b, RZ ;  /* 0x0000003b877d7824 */ /* 0x000fe200078e02ff */
[----:B------:R-:W-:Y:S02]  /*56a0*/  SHF.R.S32.HI R129, RZ, 0x1f, R124 ;  /* 0x0000001fff817819 */ /* 0x000fe4000001147c */
[----:B------:R-:W-:Y:S01]  /*56b0*/  IADD3 R138, P5, PT, R124, R146, RZ ;  /* 0x000000927c8a7210 */ /* 0x000fe20007fbe0ff */
[----:B------:R0:W4:Y:S01]  /*56c0*/  @P6 LDG.E.U8 R228, desc[UR26][R130.64] ;  /* 0x0000001a82e46981 */ /* 0x000122000c1e1100 */
[----:B------:R-:W-:-:S03]  /*56d0*/  PRMT R203, RZ, 0x7610, R203 ;  /* 0x00007610ffcb7816 */ /* 0x000fc600000000cb */
[----:B------:R-:W-:Y:S01]  /*56e0*/  IMAD.X R139, R129, 0x1, R137, P5 ;  /* 0x00000001818b7824 */ /* 0x000fe200028e0689 */
[----:B------:R-:W-:Y:S02]  /*56f0*/  IADD3 R164, P5, PT, R125, R146, RZ ;  /* 0x000000927da47210 */ /* 0x000fe40007fbe0ff */
[----:B------:R-:W-:Y:S01]  /*5700*/  PRMT R212, RZ, 0x7610, R212 ;  /* 0x00007610ffd47816 */ /* 0x000fe200000000d4 */
[----:B------:R1:W4:Y:S01]  /*5710*/  @P0 LDG.E.U8 R203, desc[UR26][R126.64] ;  /* 0x0000001a7ecb0981 */ /* 0x000322000c1e1100 */
[----:B0-----:R-:W-:Y:S02]  /*5720*/  SHF.R.S32.HI R130, RZ, 0x1f, R125 ;  /* 0x0000001fff827819 */ /* 0x001fe4000001147d */
[----:B------:R-:W-:Y:S02]  /*5730*/  SHF.R.U64 R131, R80, 0x8, RZ ;  /* 0x0000000850837819 */ /* 0x000fe400000012ff */
[----:B------:R-:W-:Y:S01]  /*5740*/  PRMT R183, RZ, 0x7610, R183 ;  /* 0x00007610ffb77816 */ /* 0x000fe200000000b7 */
[----:B------:R-:W-:Y:S01]  /*5750*/  IMAD.X R165, R130, 0x1, R137, P5 ;  /* 0x0000000182a57824 */ /* 0x000fe200028e0689 */
[----:B------:R-:W-:Y:S01]  /*5760*/  LOP3.LUT P5, RZ, R131, 0x1, RZ, 0xc0, !PT ;  /* 0x0000000183ff7812 */ /* 0x000fe200078ac0ff */
[----:B------:R-:W-:Y:S01]  /*5770*/  IMAD R131, R135, 0x3d, RZ ;  /* 0x0000003d87837824 */ /* 0x000fe200078e02ff */
[----:B-1----:R-:W-:-:S02]  /*5780*/  SHF.R.U64 R127, R80, 0x2, RZ ;  /* 0x00000002507f7819 */ /* 0x002fc400000012ff */
[----:B------:R-:W4:Y:S02]  /*5790*/  @P4 LDG.E.U8 R212, desc[UR26][R164.64] ;  /* 0x0000001aa4d44981 */ /* 0x000f24000c1e1100 */
[----:B------:R-:W-:Y:S02]  /*57a0*/  LOP3.LUT P4, RZ, R127, 0x1, RZ, 0xc0, !PT ;  /* 0x000000017fff7812 */ /* 0x000fe4000788c0ff */
[----:B------:R0:W4:Y:S01]  /*57b0*/  @P3 LDG.E.U8 R183, desc[UR26][R138.64] ;  /* 0x0000001a8ab73981 */ /* 0x000122000c1e1100 */
[----:B------:R-:W-:Y:S02]  /*57c0*/  SHF.R.S32.HI R132, RZ, 0x1f, R131 ;  /* 0x0000001fff847819 */ /* 0x000fe40000011483 */
[----:B------:R-:W-:Y:S02]  /*57d0*/  IADD3 R126, P3, PT, R131, R146, RZ ;  /* 0x00000092837e7210 */ /* 0x000fe40007f7e0ff */
[----:B------:R-:W-:Y:S02]  /*57e0*/  SHF.R.U64 R133, R80, 0x1, RZ ;  /* 0x0000000150857819 */ /* 0x000fe400000012ff */
[----:B------:R-:W-:Y:S01]  /*57f0*/  PRMT R196, RZ, 0x7610, R196 ;  /* 0x00007610ffc47816 */ /* 0x000fe200000000c4 */
[----:B------:R-:W-:Y:S01]  /*5800*/  IMAD.X R127, R132, 0x1, R137, P3 ;  /* 0x00000001847f7824 */ /* 0x000fe200018e0689 */
[----:B------:R-:W-:Y:S01]  /*5810*/  LOP3.LUT P3, RZ, R133, 0x1, RZ, 0xc0, !PT ;  /* 0x0000000185ff7812 */ /* 0x000fe2000786c0ff */
[----:B------:R-:W-:-:S02]  /*5820*/  IMAD R133, R135, 0x3e, RZ ;  /* 0x0000003e87857824 */ /* 0x000fc400078e02ff */
[----:B------:R-:W-:Y:S01]  /*5830*/  VIADD R128, R205, 0x3f ;  /* 0x0000003fcd807836 */ /* 0x000fe20000000000 */
[----:B------:R1:W5:Y:S01]  /*5840*/  @P4 LDG.E.U8 R196, desc[UR26][R126.64] ;  /* 0x0000001a7ec44981 */ /* 0x000362000c1e1100 */
[----:B------:R-:W-:Y:S01]  /*5850*/  IMAD R135, R135, 0x3f, RZ ;  /* 0x0000003f87877824 */ /* 0x000fe200078e02ff */
[----:B------:R-:W-:Y:S02]  /*5860*/  SHF.R.S32.HI R134, RZ, 0x1f, R133 ;  /* 0x0000001fff867819 */ /* 0x000fe40000011485 */
[----:B0-----:R-:W-:Y:S02]  /*5870*/  IADD3 R138, P4, PT, R133, R146, RZ ;  /* 0x00000092858a7210 */ /* 0x001fe40007f9e0ff */
[----:B------:R-:W-:Y:S02]  /*5880*/  ISETP.GT.AND P0, PT, R128, 0x3f, PT ;  /* 0x0000003f8000780c */ /* 0x000fe40003f04270 */
[----:B------:R-:W-:Y:S01]  /*5890*/  SHF.R.S32.HI R136, RZ, 0x1f, R135 ;  /* 0x0000001fff887819 */ /* 0x000fe20000011487 */
[----:B------:R-:W-:Y:S01]  /*58a0*/  IMAD.X R139, R134, 0x1, R137, P4 ;  /* 0x00000001868b7824 */ /* 0x000fe200020e0689 */
[----:B------:R-:W-:-:S02]  /*58b0*/  ISETP.LT.AND P0, PT, R4, R205, P0 ;  /* 0x000000cd0400720c */ /* 0x000fc40000701270 */
[----:B-1----:R-:W-:Y:S02]  /*58c0*/  IADD3 R126, P4, PT, R135, R146, RZ ;  /* 0x00000092877e7210 */ /* 0x002fe40007f9e0ff */
[----:B------:R-:W-:Y:S02]  /*58d0*/  PRMT R198, RZ, 0x7610, R198 ;  /* 0x00007610ffc67816 */ /* 0x000fe400000000c6 */
[----:B------:R-:W-:Y:S01]  /*58e0*/  PRMT R173, RZ, 0x7610, R173 ;  /* 0x00007610ffad7816 */ /* 0x000fe200000000ad */
[----:B------:R-:W-:Y:S01]  /*58f0*/  IMAD.X R127, R136, 0x1, R137, P4 ;  /* 0x00000001887f7824 */ /* 0x000fe200020e0689 */
[----:B------:R-:W-:Y:S02]  /*5900*/  PRMT R188, RZ, 0x7610, R188 ;  /* 0x00007610ffbc7816 */ /* 0x000fe400000000bc */
[----:B------:R-:W-:Y:S02]  /*5910*/  PRMT R80, RZ, 0x7610, R80 ;  /* 0x00007610ff507816 */ /* 0x000fe40000000050 */
[----:B------:R-:W-:Y:S01]  /*5920*/  PRMT R158, RZ, 0x7610, R158 ;  /* 0x00007610ff9e7816 */ /* 0x000fe2000000009e */
[----:B------:R0:W5:Y:S01]  /*5930*/  @!P2 LDG.E.U8 R198, desc[UR26][R126.64] ;  /* 0x0000001a7ec6a981 */ /* 0x000162000c1e1100 */
[----:B------:R-:W-:-:S02]  /*5940*/  PRMT R160, RZ, 0x7610, R160 ;  /* 0x00007610ffa07816 */ /* 0x000fc400000000a0 */
[----:B------:R-:W-:Y:S01]  /*5950*/  PRMT R162, RZ, 0x7610, R162 ;  /* 0x00007610ffa27816 */ /* 0x000fe200000000a2 */
[----:B------:R1:W5:Y:S01]  /*5960*/  @P3 LDG.E.U8 R173, desc[UR26][R138.64] ;  /* 0x0000001a8aad3981 */ /* 0x000362000c1e1100 */
[----:B------:R-:W-:Y:S02]  /*5970*/  PRMT R164, RZ, 0x7610, R164 ;  /* 0x00007610ffa47816 */ /* 0x000fe400000000a4 */
[----:B------:R-:W-:Y:S02]  /*5980*/  PRMT R166, RZ, 0x7610, R166 ;  /* 0x00007610ffa67816 */ /* 0x000fe400000000a6 */
[----:B------:R-:W-:Y:S02]  /*5990*/  PRMT R168, RZ, 0x7610, R168 ;  /* 0x00007610ffa87816 */ /* 0x000fe400000000a8 */
[----:B------:R-:W-:Y:S02]  /*59a0*/  PRMT R170, RZ, 0x7610, R170 ;  /* 0x00007610ffaa7816 */ /* 0x000fe400000000aa */
[----:B------:R-:W-:-:S02]  /*59b0*/  PRMT R172, RZ, 0x7610, R172 ;  /* 0x00007610ffac7816 */ /* 0x000fc400000000ac */
[----:B------:R-:W-:Y:S02]  /*59c0*/  PRMT R174, RZ, 0x7610, R174 ;  /* 0x00007610ffae7816 */ /* 0x000fe400000000ae */
        /* <DEDUP_REMOVED lines=13> */
[----:B------:R-:W-:Y:S01]  /*5aa0*/  PRMT R221, RZ, 0x7610, R221 ;  /* 0x00007610ffdd7816 */ /* 0x000fe200000000dd */
[----:B------:R-:W-:Y:S01]  /*5ab0*/  @P0 IMAD.MOV.U32 R156, RZ, RZ, R244 ;  /* 0x000000ffff9c0224 */ /* 0x000fe200078e00f4 */
[----:B------:R-:W-:Y:S01]  /*5ac0*/  PRMT R223, RZ, 0x7610, R223 ;  /* 0x00007610ffdf7816 */ /* 0x000fe200000000df */
[----:B------:R-:W-:Y:S01]  /*5ad0*/  @P0 IMAD.MOV.U32 R154, RZ, RZ, R48 ;  /* 0x000000ffff9a0224 */ /* 0x000fe200078e0030 */
[----:B0-----:R-:W-:Y:S01]  /*5ae0*/  PRMT R126, RZ, 0x7610, R126 ;  /* 0x00007610ff7e7816 */ /* 0x001fe2000000007e */
[----:B------:R-:W-:Y:S01]  /*5af0*/  @P0 IMAD.MOV.U32 R152, RZ, RZ, R28 ;  /* 0x000000ffff980224 */ /* 0x000fe200078e001c */
[----:B------:R-:W-:Y:S01]  /*5b00*/  PRMT R127, RZ, 0x7610, R127 ;  /* 0x00007610ff7f7816 */ /* 0x000fe2000000007f */
[----:B------:R-:W-:Y:S01]  /*5b10*/  @P0 IMAD.MOV.U32 R150, RZ, RZ, R54 ;  /* 0x000000ffff960224 */ /* 0x000fe200078e0036 */
[----:B------:R-:W-:Y:S01]  /*5b20*/  PRMT R225, RZ, 0x7610, R225 ;  /* 0x00007610ffe17816 */ /* 0x000fe200000000e1 */
[----:B------:R-:W-:Y:S01]  /*5b30*/  @P0 IMAD.MOV.U32 R148, RZ, RZ, R78 ;  /* 0x000000ffff940224 */ /* 0x000fe200078e004e */
[----:B------:R-:W-:Y:S01]  /*5b40*/  PRMT R227, RZ, 0x7610, R227 ;  /* 0x00007610ffe37816 */ /* 0x000fe200000000e3 */
[----:B------:R-:W-:Y:S01]  /*5b50*/  @P0 IMAD.MOV.U32 R146, RZ, RZ, R58 ;  /* 0x000000ffff920224 */ /* 0x000fe200078e003a */
[----:B------:R-:W-:Y:S01]  /*5b60*/  PRMT R229, RZ, 0x7610, R229 ;  /* 0x00007610ffe57816 */ /* 0x000fe200000000e5 */
[----:B------:R0:W5:Y:S01]  /*5b70*/  @P5 LDG.E.U8 R188, desc[UR26][R140.64] ;  /* 0x0000001a8cbc5981 */ /* 0x000162000c1e1100 */
[----:B------:R-:W-:-:S02]  /*5b80*/  PRMT R231, RZ, 0x7610, R231 ;  /* 0x00007610ffe77816 */ /* 0x000fc400000000e7 */
[----:B------:R-:W-:Y:S01]  /*5b90*/  PRMT R233, RZ, 0x7610, R233 ;  /* 0x00007610ffe97816 */ /* 0x000fe200000000e9 */
[----:B------:R-:W5:Y:S04]  /*5ba0*/  @P0 LDG.E.U8 R80, desc[UR26][R6.64] ;  /* 0x0000001a06500981 */ /* 0x000f68000c1e1100 */
        /* <DEDUP_REMOVED lines=30> */
[----:B------:R-:W5:Y:S01]  /*5d90*/  @P0 LDG.E.U8 R233, desc[UR26][R146.64] ;  /* 0x0000001a92e90981 */ /* 0x000f62000c1e1100 */
[----:B------:R-:W-:-:S04]  /*5da0*/  @!UP1 UIADD3 UR4, UPT, UPT, -UR7, 0x100000, URZ ;  /* 0x0010000007049890 */ /* 0x000fc8000fffe1ff */
[----:B------:R-:W-:Y:S02]  /*5db0*/  @!UP1 USHF.L.U32 UR5, UR4, 0xb, URZ ;  /* 0x0000000b04059899 */ /* 0x000fe400080006ff */
[----:B------:R-:W-:Y:S01]  /*5dc0*/  @!UP1 USHF.L.U32 UR4, UR4, 0x1, URZ ;  /* 0x0000000104049899 */ /* 0x000fe200080006ff */
[----:B------:R-:W-:Y:S01]  /*5dd0*/  VOTEU.ALL UP1, P1 ;  /* 0x0000000000ff7886 */ /* 0x000fe20000820000 */
[C---:B------:R-:W-:Y:S02]  /*5de0*/  LOP3.LUT R137, R3.reuse, 0x10, RZ, 0x3c, !PT ;  /* 0x0000001003897812 */ /* 0x040fe400078e3cff */
[C---:B-1----:R-:W-:Y:S02]  /*5df0*/  LOP3.LUT R138, R3.reuse, 0x20, RZ, 0x3c, !PT ;  /* 0x00000020038a7812 */ /* 0x042fe400078e3cff */
[C---:B------:R-:W-:Y:S02]  /*5e00*/  LOP3.LUT R139, R3.reuse, 0x30, RZ, 0x3c, !PT ;  /* 0x00000030038b7812 */ /* 0x040fe400078e3cff */
[----:B0-----:R-:W-:-:S04]  /*5e10*/  LOP3.LUT R140, R3, 0x40, RZ, 0x3c, !PT ;  /* 0x00000040038c7812 */ /* 0x001fc800078e3cff */
[----:B------:R0:W1:Y:S01]  /*5e20*/  @!UP1 SYNCS.EXCH.64 URZ, [UR13+0x6008], UR4 ;  /* 0x006008040dff95b2 */ /* 0x0000620008000100 */
[----:B--2---:R-:W-:Y:S01]  /*5e30*/  STS.U8 [R3+UR13+0x400], R248 ;  /* 0x000400f803007988 */ /* 0x004fe2000800000d */
[----:B------:R-:W-:-:S03]  /*5e40*/  LOP3.LUT R141, R3, 0x50, RZ, 0x3c, !PT ;  /* 0x00000050038d7812 */ /* 0x000fc600078e3cff */
[----:B------:R-:W-:Y:S04]  /*5e50*/  STS.U8 [R3+UR13+0x800], R250 ;  /* 0x000800fa03007988 */ /* 0x000fe8000800000d */
[----:B------:R-:W-:Y:S04]  /*5e60*/  STS.U8 [R3+UR13+0xc00], R252 ;  /* 0x000c00fc03007988 */ /* 0x000fe8000800000d */
[----:B------:R-:W-:Y:S04]  /*5e70*/  STS.U8 [R3+UR13+0x1000], R217 ;  /* 0x001000d903007988 */ /* 0x000fe8000800000d */
[----:B------:R-:W-:Y:S04]  /*5e80*/  STS.U8 [R3+UR13+0x1400], R240 ;  /* 0x001400f003007988 */ /* 0x000fe8000800000d */
[----:B------:R-:W-:Y:S04]  /*5e90*/  STS.U8 [R3+UR13+0x1800], R242 ;  /* 0x001800f203007988 */ /* 0x000fe8000800000d */
[----:B------:R-:W-:Y:S04]  /*5ea0*/  STS.U8 [R3+UR13], R230 ;  /* 0x000000e603007988 */ /* 0x000fe8000800000d */
[----:B---3--:R-:W-:Y:S04]  /*5eb0*/  STS.U8 [R3+UR13+0x1c00], R246 ;  /* 0x001c00f603007988 */ /* 0x008fe8000800000d */
[----:B------:R-:W-:Y:S04]  /*5ec0*/  STS.U8 [R137+UR13+0x80], R232 ;  /* 0x000080e889007988 */ /* 0x000fe8000800000d */
[----:B------:R-:W-:Y:S04]  /*5ed0*/  STS.U8 [R137+UR13+0x480], R234 ;  /* 0x000480ea89007988 */ /* 0x000fe8000800000d */
[----:B------:R-:W-:Y:S04]  /*5ee0*/  STS.U8 [R137+UR13+0x880], R236 ;  /* 0x000880ec89007988 */ /* 0x000fe8000800000d */
[----:B------:R-:W-:Y:S04]  /*5ef0*/  STS.U8 [R137+UR13+0xc80], R238 ;  /* 0x000c80ee89007988 */ /* 0x000fe8000800000d */
[----:B------:R-:W-:Y:S04]  /*5f00*/  STS.U8 [R137+UR13+0x1080], R222 ;  /* 0x001080de89007988 */ /* 0x000fe8000800000d */
[----:B------:R-:W-:Y:S04]  /*5f10*/  STS.U8 [R137+UR13+0x1480], R224 ;  /* 0x001480e089007988 */ /* 0x000fe8000800000d */
[----:B------:R-:W-:Y:S04]  /*5f20*/  STS.U8 [R137+UR13+0x1880], R226 ;  /* 0x001880e289007988 */ /* 0x000fe8000800000d */
[----:B----4-:R-:W-:Y:S04]  /*5f30*/  STS.U8 [R137+UR13+0x1c80], R228 ;  /* 0x001c80e489007988 */ /* 0x010fe8000800000d */
[----:B------:R-:W-:Y:S04]  /*5f40*/  STS.U8 [R138+UR13+0x100], R207 ;  /* 0x000100cf8a007988 */ /* 0x000fe8000800000d */
        /* <DEDUP_REMOVED lines=11> */
[----:B------:R2:W-:Y:S04]  /*6000*/  STS.U8 [R139+UR13+0x1180], R142 ;  /* 0x0011808e8b007988 */ /* 0x0005e8000800000d */
[----:B------:R-:W-:Y:S04]  /*6010*/  STS.U8 [R139+UR13+0x1580], R208 ;  /* 0x001580d08b007988 */ /* 0x000fe8000800000d */
[----:B------:R-:W-:Y:S01]  /*6020*/  STS.U8 [R139+UR13+0x1980], R210 ;  /* 0x001980d28b007988 */ /* 0x000fe2000800000d */
[----:B--2---:R-:W-:-:S03]  /*6030*/  LOP3.LUT R142, R3, 0x60, RZ, 0x3c, !PT ;  /* 0x00000060038e7812 */ /* 0x004fc600078e3cff */
[----:B------:R-:W-:Y:S04]  /*6040*/  STS.U8 [R139+UR13+0x1d80], R212 ;  /* 0x001d80d48b007988 */ /* 0x000fe8000800000d */
[----:B------:R2:W-:Y:S04]  /*6050*/  STS.U8 [R140+UR13+0x1200], R143 ;  /* 0x0012008f8c007988 */ /* 0x0005e8000800000d */
[----:B-----5:R0:W-:Y:S04]  /*6060*/  STS.U8 [R140+UR13+0x200], R189 ;  /* 0x000200bd8c007988 */ /* 0x0201e8000800000d */
[----:B------:R0:W-:Y:S01]  /*6070*/  STS.U8 [R140+UR13+0x600], R191 ;  /* 0x000600bf8c007988 */ /* 0x0001e2000800000d */
[----:B--2---:R-:W-:-:S03]  /*6080*/  LOP3.LUT R143, R3, 0x70, RZ, 0x3c, !PT ;  /* 0x00000070038f7812 */ /* 0x004fc600078e3cff */
[----:B------:R0:W-:Y:S04]  /*6090*/  STS.U8 [R140+UR13+0xa00], R193 ;  /* 0x000a00c18c007988 */ /* 0x0001e8000800000d */
        /* <DEDUP_REMOVED lines=59> */
[----:B------:R0:W-:Y:S01]  /*6450*/  STS.U8 [R139+UR13+0x4f80], R233 ;  /* 0x004f80e98b007988 */ /* 0x0001e2000800000d */
[----:B-1----:R1:W-:Y:S06]  /*6460*/  MEMBAR.ALL.CTA ;  /* 0x0000000000007992 */ /* 0x0023ec0000008000 */
[----:B-1----:R-:W1:Y:S02]  /*6470*/  FENCE.VIEW.ASYNC.S ;  /* 0x00000000000073c6 */ /* 0x002e640000000000 */
[----:B-1----:R-:W-:Y:S01]  /*6480*/  BAR.SYNC.DEFER_BLOCKING 0x0 ;  /* 0x0000000000007b1d */ /* 0x002fe20000010000 */
[----:B------:R-:W-:-:S04]  /*6490*/  ISETP.NE.U32.AND P0, PT, RZ, UR8, PT ;  /* 0x00000008ff007c0c */ /* 0x000fc8000bf05070 */
[C---:B------:R-:W-:Y:S02]  /*64a0*/  ISETP.LT.OR P2, PT, R128.reuse, 0x40, P0 ;  /* 0x000000408000780c */ /* 0x040fe40000741670 */
[----:B------:R-:W-:-:S11]  /*64b0*/  ISETP.GE.AND P3, PT, R128, 0x80, PT ;  /* 0x000000808000780c */ /* 0x000fd60003f66270 */
[----:B0-----:R-:W-:Y:S05]  /*64c0*/  @P2 BRA `(.L_x_6) ;  /* 0x0000000000682947 */ /* 0x001fea0003800000 */
[----:B------:R-:W-:Y:S02]  /*64d0*/  UIADD3 UR4, UPT, UPT, UR13, 0x4000, URZ ;  /* 0x000040000d047890 */ /* 0x000fe4000fffe0ff */
[----:B------:R-:W-:Y:S02]  /*64e0*/  USHF.R.U32.HI UR6, URZ, 0x4, UR13 ;  /* 0x00000004ff067899 */ /* 0x000fe4000801160d */
[----:B------:R-:W-:Y:S02]  /*64f0*/  USHF.R.U32.HI UR4, URZ, 0x4, UR4 ;  /* 0x00000004ff047899 */ /* 0x000fe40008011604 */
[----:B------:R-:W-:Y:S02]  /*6500*/  USGXT.U32 UR6, UR6, 0xe ;  /* 0x0000000e0606789a */ /* 0x000fe40008000000 */
[----:B------:R-:W-:Y:S01]  /*6510*/  USGXT.U32 UR8, UR4, 0xe ;  /* 0x0000000e0408789a */ /* 0x000fe20008000000 */
[----:B------:R-:W-:Y:S01]  /*6520*/  UMOV UR16, 0x100 ;  /* 0x0000010000107882 */ /* 0x000fe20000000000 */
[----:B------:R-:W-:Y:S01]  /*6530*/  UMOV UR17, 0x40004040 ;  /* 0x4000404000117882 */ /* 0x000fe20000000000 */
[----:B------:R-:W-:Y:S01]  /*6540*/  UMOV UR18, 0xfffffffe ;  /* 0xfffffffe00127882 */ /* 0x000fe20000000000 */
[----:B------:R-:W-:Y:S01]  /*6550*/  UMOV UR19, 0x7fffbfdf ;  /* 0x7fffbfdf00137882 */ /* 0x000fe20000000000 */
[----:B------:R-:W-:Y:S01]  /*6560*/  UMOV UR7, URZ ;  /* 0x000000ff00077c82 */ /* 0x000fe20008000000 */
[----:B------:R-:W-:Y:S01]  /*6570*/  UMOV UR9, URZ ;  /* 0x000000ff00097c82 */ /* 0x000fe20008000000 */
[----:B------:R-:W-:-:S02]  /*6580*/  UIADD3.64 UR16, UPT, UPT, UR6, UR16, URZ ;  /* 0x0000001006107297 */ /* 0x000fc4000fffe0ff */
[----:B------:R-:W-:Y:S01]  /*6590*/  UIADD3.64 UR18, UPT, UPT, UR8, -UR18, URZ ;  /* 0x8000001208127297 */ /* 0x000fe2000fffe0ff */
[----:B------:R-:W-:Y:S01]  /*65a0*/  UMOV UR22, 0x0 ;  /* 0x0000000000167882 */ /* 0x000fe20000000000 */
[----:B------:R-:W-:Y:S01]  /*65b0*/  UMOV UR23, 0x8108490 ;  /* 0x0810849000177882 */ /* 0x000fe20000000000 */
[----:B------:R-:W-:Y:S01]  /*65c0*/  UMOV UR4, UR10 ;  /* 0x0000000a00047c82 */ /* 0x000fe20008000000 */
[----:B------:R-:W-:Y:S01]  /*65d0*/  UMOV UR5, URZ ;  /* 0x000000ff00057c82 */ /* 0x000fe20008000000 */
[----:B------:R-:W-:Y:S01]  /*65e0*/  UMOV UR7, 0x40004040 ;  /* 0x4000404000077882 */ /* 0x000fe20000000000 */
[----:B------:R-:W-:Y:S01]  /*65f0*/  UMOV UR9, 0x80004020 ;  /* 0x8000402000097882 */ /* 0x000fe20000000000 */
[----:B------:R-:W-:Y:S01]  /*6600*/  UMOV UR24, 0x0 ;  /* 0x0000000000187882 */ /* 0x000fe20000000000 */
[----:B------:R-:W-:Y:S01]  /*6610*/  UMOV UR25, 0x8108490 ;  /* 0x0810849000197882 */ /* 0x000fe20000000000 */
[----:B------:R-:W-:Y:S01]  /*6620*/  UMOV UR4, UR4 ;  /* 0x0000000400047c82 */ /* 0x000fe20008000000 */
[----:B------:R0:W-:Y:S01]  /*6630*/  UTCQMMA gdesc[UR6], gdesc[UR8], tmem[UR12], tmem[UR22], idesc[UR23], !UPT ;  /* 0x00ff1608060075ea */ /* 0x0001e2000f80030c */
[----:B------:R0:W-:Y:S01]  /*6640*/  UTCQMMA gdesc[UR16], gdesc[UR18], tmem[UR12], tmem[UR24], idesc[UR25], UPT ;  /* 0x00ff1812100075ea */ /* 0x0001e2000b80030c */
[----:B------:R0:W-:Y:S01]  /*6650*/  UTCBAR [UR4], URZ ;  /* 0x000000ff040073e9 */ /* 0x0001e200080000ff */
[----:B------:R-:W-:Y:S01]  /*6660*/  NOP ;  /* 0x0000000000007918 */ /* 0x000fe20000000000 */
.L_x_6:
[----:B0-----:R-:W-:Y:S01]  /*6670*/  UMOV UR8, URZ ;  /* 0x000000ff00087c82 */ /* 0x001fe20008000000 */
[----:B------:R-:W-:Y:S05]  /*6680*/  @!P3 BRA `(.L_x_7) ;  /* 0x0000002800c4b947 */ /* 0x000fea0003800000 */
[----:B------:R-:W0:Y:S01]  /*6690*/  LDCU.64 UR30, c[0x0][0x3a8] ;  /* 0x00007500ff1e77ac */ /* 0x000e220008000a00 */
[----:B------:R-:W-:Y:S01]  /*66a0*/  SHF.R.S32.HI R127, RZ, 0x1f, R128 ;  /* 0x0000001fff7f7819 */ /* 0x000fe20000011480 */
[----:B------:R-:W-:Y:S01]  /*66b0*/  IMAD.U32 R159, RZ, RZ, UR20 ;  /* 0x00000014ff9f7e24 */ /* 0x000fe2000f8e00ff */
[----:B------:R-:W-:Y:S02]  /*66c0*/  UIADD3 UR5, UPT, UPT, UR13, 0x5000, URZ ;  /* 0x000050000d057890 */ /* 0x000fe4000fffe0ff */
[----:B------:R-:W-:Y:S01]  /*66d0*/  LEA.HI R127, R127, R128, RZ, 0x6 ;  /* 0x000000807f7f7211 */ /* 0x000fe200078f30ff */
[----:B------:R-:W-:Y:S02]  /*66e0*/  UIADD3 UR4, UPT, UPT, UR13, 0x2000, URZ ;  /* 0x000020000d047890 */ /* 0x000fe4000fffe0ff */
[----:B------:R-:W-:Y:S01]  /*66f0*/  USHF.R.U32.HI UR5, URZ, 0x4, UR5 ;  /* 0x00000004ff057899 */ /* 0x000fe20008011605 */
[----:B------:R-:W-:Y:S01]  /*6700*/  SHF.R.S32.HI R127, RZ, 0x6, R127 ;  /* 0x00000006ff7f7819 */ /* 0x000fe2000001147f */
[----:B------:R-:W-:-:S02]  /*6710*/  USHF.R.U32.HI UR4, URZ, 0x4, UR4 ;  /* 0x00000004ff047899 */ /* 0x000fc40008011604 */
[----:B------:R-:W-:Y:S01]  /*6720*/  USGXT.U32 UR6, UR5, 0xe ;  /* 0x0000000e0506789a */ /* 0x000fe20008000000 */
[----:B------:R-:W-:Y:S01]  /*6730*/  VIMNMX R127, PT, PT, R127, 0x2, !PT ;  /* 0x000000027f7f7848 */ /* 0x000fe20007fe0100 */
[----:B------:R-:W-:Y:S01]  /*6740*/  USGXT.U32 UR4, UR4, 0xe ;  /* 0x0000000e0404789a */ /* 0x000fe20008000000 */
[----:B------:R-:W-:Y:S01]  /*6750*/  UMOV UR16, 0x100 ;  /* 0x0000010000107882 */ /* 0x000fe20000000000 */
[----:B------:R-:W-:Y:S01]  /*6760*/  UMOV UR17, 0x40004040 ;  /* 0x4000404000117882 */ /* 0x000fe20000000000 */
[----:B0-----:R-:W-:Y:S01]  /*6770*/  USHF.L.U32 UR29, UR30, 0x6, URZ ;  /* 0x000000061e1d7899 */ /* 0x001fe200080006ff */
[----:B------:R-:W-:Y:S01]  /*6780*/  VIADD R127, R127, 0xffffffff ;  /* 0xffffffff7f7f7836 */ /* 0x000fe20000000000 */
[----:B------:R-:W-:Y:S01]  /*6790*/  UMOV UR18, 0xfffffffe ;  /* 0xfffffffe00127882 */ /* 0x000fe20000000000 */
[----:B------:R-:W-:Y:S01]  /*67a0*/  UMOV UR19, 0x7fffbfdf ;  /* 0x7fffbfdf00137882 */ /* 0x000fe20000000000 */
[----:B------:R-:W-:Y:S02]  /*67b0*/  USHF.R.S32.HI UR8, URZ, 0x1f, UR29 ;  /* 0x0000001fff087899 */ /* 0x000fe4000801141d */
[----:B------:R-:W-:Y:S01]  /*67c0*/  R2UR UR32, R127 ;  /* 0x000000007f2072ca */ /* 0x000fe200000e0000 */
[----:B------:R-:W-:Y:S01]  /*67d0*/  UMOV UR5, URZ ;  /* 0x000000ff00057c82 */ /* 0x000fe20008000000 */
[----:B------:R-:W-:Y:S01]  /*67e0*/  IADD3 R144, P2, P3, R144, UR29, R159 ;  /* 0x0000001d90907c10 */ /* 0x000fe2000fb5e09f */
[----:B------:R-:W-:Y:S01]  /*67f0*/  UMOV UR7, URZ ;  /* 0x000000ff00077c82 */ /* 0x000fe20008000000 */
[----:B------:R-:W-:Y:S01]  /*6800*/  IMAD.U32 R34, RZ, RZ, UR8 ;  /* 0x00000008ff227e24 */ /* 0x000fe2000f8e00ff */
[----:B------:R-:W0:Y:S04]  /*6810*/  LDCU UR33, c[0x0][0x3a8] ;  /* 0x00007500ff2177ac */ /* 0x000e280008000800 */
[----:B------:R-:W-:Y:S01]  /*6820*/  IADD3.X R145, PT, PT, R145, UR11, R34, P2, P3 ;  /* 0x0000000b91917c10 */ /* 0x000fe200097e6422 */
[----:B------:R-:W-:Y:S01]  /*6830*/  IMAD.MOV.U32 R34, RZ, RZ, RZ ;  /* 0x000000ffff227224 */ /* 0x000fe200078e00ff */
[----:B------:R-:W-:-:S02]  /*6840*/  USHF.L.U32 UR15, UR31, 0x6, URZ ;  /* 0x000000061f0f7899 */ /* 0x000fc400080006ff */
[----:B------:R-:W-:Y:S02]  /*6850*/  UIADD3.64 UR16, UPT, UPT, UR4, UR16, URZ ;  /* 0x0000001004107297 */ /* 0x000fe4000fffe0ff */
[----:B------:R-:W-:Y:S01]  /*6860*/  UIADD3.64 UR18, UPT, UPT, UR6, -UR18, URZ ;  /* 0x8000001206127297 */ /* 0x000fe2000fffe0ff */
[----:B------:R-:W-:Y:S01]  /*6870*/  UMOV UR28, 0x1 ;  /* 0x00000001001c7882 */ /* 0x000fe20000000000 */
[----:B------:R-:W-:-:S10]  /*6880*/  UMOV UR9, URZ ;  /* 0x000000ff00097c82 */ /* 0x000fd40008000000 */
.L_x_10:
[----:B------:R-:W-:Y:S01]  /*6890*/  IMAD.U32 R34, R34, -0x80000000, RZ ;  /* 0x8000000022227824 */ /* 0x000fe200078e00ff */
[----:B------:R-:W-:Y:S01]  /*68a0*/  USHF.L.U32 UR8, UR30, 0x1, URZ ;  /* 0x000000011e087899 */ /* 0x000fe200080006ff */
[C---:B------:R-:W-:Y:S01]  /*68b0*/  ISETP.GT.AND P3, PT, R55.reuse, 0x1, PT ;  /* 0x000000013700780c */ /* 0x040fe20003f64270 */
[----:B------:R-:W-:Y:S01]  /*68c0*/  UIMAD UR11, UR30, 0x3, URZ ;  /* 0x000000031e0b78a4 */ /* 0x000fe2000f8e02ff */
[----:B------:R-:W1:Y:S01]  /*68d0*/  SYNCS.PHASECHK.TRANS64.TRYWAIT P5, [UR10], R34 ;  /* 0x00000022ff0075a7 */ /* 0x000e6200080a110a */
[----:B------:R-:W-:Y:S01]  /*68e0*/  USHF.L.U32 UR20, UR30, 0x2, URZ ;  /* 0x000000021e147899 */ /* 0x000fe200080006ff */
[----:B------:R-:W-:Y:S01]  /*68f0*/  ISETP.GT.AND P2, PT, R55, 0x2, PT ;  /* 0x000000023700780c */ /* 0x000fe20003f44270 */
[----:B------:R-:W-:Y:S01]  /*6900*/  UIMAD UR21, UR30, 0x5, URZ ;  /* 0x000000051e1578a4 */ /* 0x000fe2000f8e02ff */
[----:B0-----:R-:W-:Y:S01]  /*6910*/  IADD3 R160, P4, PT, R144, UR33, RZ ;  /* 0x0000002190a07c10 */ /* 0x001fe2000ff9e0ff */
[----:B-1----:R-:W-:-:S12]  /*6920*/  @!P5 BRA `(.L_x_8) ;  /* 0x0000004800f4d947 */ /* 0x002fd80003800000 */
.L_x_16:
[----:B------:R-:W-:Y:S02]  /*6930*/  USHF.R.S32.HI UR10, URZ, 0x1f, UR8 ;  /* 0x0000001fff0a7899 */ /* 0x000fe40008011408 */
[C---:B------:R-:W-:Y:S01]  /*6940*/  IADD3 R158, P5, PT, R144.reuse, UR8, RZ ;  /* 0x00000008909e7c10 */ /* 0x040fe2000ffbe0ff */
[----:B------:R-:W-:Y:S01]  /*6950*/  IMAD.X R161, R5, 0x1, R145, P4 ;  /* 0x0000000105a17824 */ /* 0x000fe200020e0691 */
[----:B------:R-:W-:Y:S01]  /*6960*/  ISETP.GT.AND P4, PT, R55, 0x3, PT ;  /* 0x000000033700780c */ /* 0x000fe20003f84270 */
[----:B------:R-:W-:Y:S01]  /*6970*/  USHF.R.S32.HI UR8, URZ, 0x1f, UR11 ;  /* 0x0000001fff087899 */ /* 0x000fe2000801140b */
[----:B------:R-:W-:Y:S02]  /*6980*/  PRMT R240, RZ, 0x7610, R240 ;  /* 0x00007610fff07816 */ /* 0x000fe400000000f0 */
[----:B------:R-:W-:Y:S02]  /*6990*/  IADD3.X R159, PT, PT, R145, UR10, RZ, P5, !PT ;  /* 0x0000000a919f7c10 */ /* 0x000fe4000affe4ff */
[----:B------:R-:W-:-:S02]  /*69a0*/  IADD3 R162, P5, PT, R144, UR11, RZ ;  /* 0x0000000b90a27c10 */ /* 0x000fc4000ffbe0ff */
[----:B------:R-:W-:Y:S01]  /*69b0*/  PRMT R224, RZ, 0x7610, R224 ;  /* 0x00007610ffe07816 */ /* 0x000fe200000000e0 */
[----:B------:R0:W2:Y:S01]  /*69c0*/  @P3 LDG.E.U8 R240, desc[UR26][R160.64] ;  /* 0x0000001aa0f03981 */ /* 0x0000a2000c1e1100 */
[----:B------:R-:W-:Y:S01]  /*69d0*/  PRMT R219, RZ, 0x7610, R219 ;  /* 0x00007610ffdb7816 */ /* 0x000fe200000000db */
[----:B------:R-:W-:Y:S01]  /*69e0*/  USHF.R.S32.HI UR10, URZ, 0x1f, UR21 ;  /* 0x0000001fff0a7899 */ /* 0x000fe20008011415 */
[----:B------:R-:W-:Y:S02]  /*69f0*/  IADD3.X R163, PT, PT, R145, UR8, RZ, P5, !PT ;  /* 0x0000000891a37c10 */ /* 0x000fe4000affe4ff */
[----:B------:R-:W-:Y:S01]  /*6a00*/  ISETP.GT.AND P3, PT, R55, 0x4, PT ;  /* 0x000000043700780c */ /* 0x000fe20003f64270 */
[----:B------:R-:W-:Y:S02]  /*6a10*/  USHF.R.S32.HI UR8, URZ, 0x1f, UR20 ;  /* 0x0000001fff087899 */ /* 0x000fe40008011414 */
[C---:B------:R-:W-:Y:S01]  /*6a20*/  IADD3 R126, P6, PT, R144.reuse, UR20, RZ ;  /* 0x00000014907e7c10 */ /* 0x040fe2000ffde0ff */
[----:B------:R-:W-:Y:S01]  /*6a30*/  UIMAD UR11, UR30, 0x6, URZ ;  /* 0x000000061e0b78a4 */ /* 0x000fe2000f8e02ff */
[----:B------:R-:W3:Y:S01]  /*6a40*/  @P4 LDG.E.U8 R224, desc[UR26][R162.64] ;  /* 0x0000001aa2e04981 */ /* 0x000ee2000c1e1100 */
[----:B0-----:R-:W-:-:S02]  /*6a50*/  IADD3 R160, P5, PT, R144, UR21, RZ ;  /* 0x0000001590a07c10 */ /* 0x001fc4000ffbe0ff */
[C---:B------:R-:W-:Y:S01]  /*6a60*/  ISETP.GT.AND P4, PT, R55.reuse, 0x6, PT ;  /* 0x000000063700780c */ /* 0x040fe20003f84270 */
[----:B------:R0:W4:Y:S01]  /*6a70*/  @P2 LDG.E.U8 R219, desc[UR26][R158.64] ;  /* 0x0000001a9edb2981 */ /* 0x000122000c1e1100 */
[----:B------:R-:W-:Y:S02]  /*6a80*/  ISETP.GT.AND P2, PT, R55, 0x5, PT ;  /* 0x000000053700780c */ /* 0x000fe40003f44270 */
[C---:B------:R-:W-:Y:S01]  /*6a90*/  IADD3.X R161, PT, PT, R145.reuse, UR10, RZ, P5, !PT ;  /* 0x0000000a91a17c10 */ /* 0x040fe2000affe4ff */
[----:B------:R-:W-:Y:S01]  /*6aa0*/  USHF.R.S32.HI UR10, URZ, 0x1f, UR11 ;  /* 0x0000001fff0a7899 */ /* 0x000fe2000801140b */
[----:B------:R-:W-:Y:S02]  /*6ab0*/  PRMT R203, RZ, 0x7610, R203 ;  /* 0x00007610ffcb7816 */ /* 0x000fe400000000cb */
[----:B------:R-:W-:Y:S02]  /*6ac0*/  IADD3.X R127, PT, PT, R145, UR8, RZ, P6, !PT ;  /* 0x00000008917f7c10 */ /* 0x000fe4000b7fe4ff */
[----:B0-----:R-:W-:Y:S01]  /*6ad0*/  IADD3 R158, P5, PT, R144, UR11, RZ ;  /* 0x0000000b909e7c10 */ /* 0x001fe2000ffbe0ff */
[----:B------:R-:W-:Y:S01]  /*6ae0*/  UIMAD UR8, UR30, 0x7, URZ ;  /* 0x000000071e0878a4 */ /* 0x000fe2000f8e02ff */
[----:B------:R-:W-:Y:S01]  /*6af0*/  PRMT R187, RZ, 0x7610, R187 ;  /* 0x00007610ffbb7816 */ /* 0x000fe200000000bb */
[----:B------:R0:W5:Y:S01]  /*6b00*/  @P3 LDG.E.U8 R203, desc[UR26][R126.64] ;  /* 0x0000001a7ecb3981 */ /* 0x000162000c1e1100 */
[----:B------:R-:W-:-:S02]  /*6b10*/  PRMT R208, RZ, 0x7610, R208 ;  /* 0x00007610ffd07816 */ /* 0x000fc400000000d0 */
[----:B------:R-:W-:Y:S02]  /*6b20*/  IADD3.X R159, PT, PT, R145, UR10, RZ, P5, !PT ;  /* 0x0000000a919f7c10 */ /* 0x000fe4000affe4ff */
[----:B------:R-:W-:Y:S01]  /*6b30*/  ISETP.GT.AND P3, PT, R55, 0x7, PT ;  /* 0x000000073700780c */ /* 0x000fe20003f64270 */
[----:B------:R-:W-:Y:S01]  /*6b40*/  USHF.R.S32.HI UR10, URZ, 0x1f, UR8 ;  /* 0x0000001fff0a7899 */ /* 0x000fe20008011408 */
[----:B------:R-:W-:Y:S01]  /*6b50*/  SHF.R.S32.HI R34, RZ, 0x1f, R29 ;  /* 0x0000001fff227819 */ /* 0x000fe2000001141d */
[----:B------:R-:W2:Y:S01]  /*6b60*/  @P4 LDG.E.U8 R187, desc[UR26][R158.64] ;  /* 0x0000001a9ebb4981 */ /* 0x000ea2000c1e1100 */
[----:B0-----:R-:W-:Y:S02]  /*6b70*/  IADD3 R126, P5, PT, R29, R144, RZ ;  /* 0x000000901d7e7210 */ /* 0x001fe40007fbe0ff */
[----:B------:R-:W-:Y:S01]  /*6b80*/  IADD3 R162, P6, PT, R144, UR8, RZ ;  /* 0x0000000890a27c10 */ /* 0x000fe2000ffde0ff */
[----:B------:R0:W2:Y:S01]  /*6b90*/  @P2 LDG.E.U8 R208, desc[UR26][R160.64] ;  /* 0x0000001aa0d02981 */ /* 0x0000a2000c1e1100 */
[C---:B------:R-:W-:Y:S01]  /*6ba0*/  ISETP.GT.AND P4, PT, R55.reuse, 0x9, PT ;  /* 0x000000093700780c */ /* 0x040fe20003f84270 */
[----:B------:R-:W-:Y:S01]  /*6bb0*/  IMAD.X R127, R34, 0x1, R145, P5 ;  /* 0x00000001227f7824 */ /* 0x000fe200028e0691 */
[----:B------:R-:W-:-:S02]  /*6bc0*/  ISETP.GT.AND P2, PT, R55, 0x8, PT ;  /* 0x000000083700780c */ /* 0x000fc40003f44270 */
[----:B------:R-:W-:Y:S02]  /*6bd0*/  PRMT R192, RZ, 0x7610, R192 ;  /* 0x00007610ffc07816 */ /* 0x000fe400000000c0 */
[----:B------:R-:W-:Y:S02]  /*6be0*/  IADD3.X R163, PT, PT, R145, UR10, RZ, P6, !PT ;  /* 0x0000000a91a37c10 */ /* 0x000fe4000b7fe4ff */
[----:B------:R-:W-:Y:S02]  /*6bf0*/  SHF.R.S32.HI R34, RZ, 0x1f, R35 ;  /* 0x0000001fff227819 */ /* 0x000fe40000011423 */
[----:B0-----:R-:W-:Y:S01]  /*6c00*/  IADD3 R160, P5, PT, R35, R144, RZ ;  /* 0x0000009023a07210 */ /* 0x001fe20007fbe0ff */
[----:B------:R0:W2:Y:S01]  /*6c10*/  @P3 LDG.E.U8 R192, desc[UR26][R162.64] ;  /* 0x0000001aa2c03981 */ /* 0x0000a2000c1e1100 */
[----:B------:R-:W-:Y:S02]  /*6c20*/  PRMT R238, RZ, 0x7610, R238 ;  /* 0x00007610ffee7816 */ /* 0x000fe400000000ee */
[----:B------:R-:W-:Y:S01]  /*6c30*/  PRMT R74, RZ, 0x7610, R74 ;  /* 0x00007610ff4a7816 */ /* 0x000fe2000000004a */
[----:B------:R-:W-:Y:S01]  /*6c40*/  IMAD.X R161, R34, 0x1, R145, P5 ;  /* 0x0000000122a17824 */ /* 0x000fe200028e0691 */
[----:B------:R-:W-:-:S02]  /*6c50*/  ISETP.GT.AND P3, PT, R55, 0xa, PT ;  /* 0x0000000a3700780c */ /* 0x000fc40003f64270 */
[----:B------:R-:W-:Y:S02]  /*6c60*/  SHF.R.S32.HI R34, RZ, 0x1f, R39 ;  /* 0x0000001fff227819 */ /* 0x000fe40000011427 */
[-C--:B------:R-:W-:Y:S01]  /*6c70*/  IADD3 R158, P6, PT, R39, R144.reuse, RZ ;  /* 0x00000090279e7210 */ /* 0x080fe20007fde0ff */
[----:B------:R-:W2:Y:S01]  /*6c80*/  @P4 LDG.E.U8 R238, desc[UR26][R160.64] ;  /* 0x0000001aa0ee4981 */ /* 0x000ea2000c1e1100 */
[----:B------:R-:W-:Y:S02]  /*6c90*/  SHF.R.S32.HI R38, RZ, 0x1f, R45 ;  /* 0x0000001fff267819 */ /* 0x000fe4000001142d */
[----:B0-----:R-:W-:Y:S01]  /*6ca0*/  IADD3 R162, P5, PT, R45, R144, RZ ;  /* 0x000000902da27210 */ /* 0x001fe20007fbe0ff */
[----:B------:R0:W2:Y:S01]  /*6cb0*/  @P2 LDG.E.U8 R74, desc[UR26][R126.64] ;  /* 0x0000001a7e4a2981 */ /* 0x0000a2000c1e1100 */
[C---:B------:R-:W-:Y:S01]  /*6cc0*/  ISETP.GT.AND P4, PT, R55.reuse, 0xc, PT ;  /* 0x0000000c3700780c */ /* 0x040fe20003f84270 */
[--C-:B------:R-:W-:Y:S01]  /*6cd0*/  IMAD.X R159, R34, 0x1, R145.reuse, P6 ;  /* 0x00000001229f7824 */ /* 0x100fe200030e0691 */
[----:B------:R-:W-:Y:S01]  /*6ce0*/  ISETP.GT.AND P2, PT, R55, 0xb, PT ;  /* 0x0000000b3700780c */ /* 0x000fe20003f44270 */
[----:B------:R-:W-:Y:S01]  /*6cf0*/  IMAD.X R163, R38, 0x1, R145, P5 ;  /* 0x0000000126a37824 */ /* 0x000fe200028e0691 */
[----:B------:R-:W-:-:S02]  /*6d00*/  PRMT R217, RZ, 0x7610, R217 ;  /* 0x00007610ffd97816 */ /* 0x000fc400000000d9 */
[----:B------:R-:W-:Y:S02]  /*6d10*/  SHF.R.S32.HI R34, RZ, 0x1f, R49 ;  /* 0x0000001fff227819 */ /* 0x000fe40000011431 */
[----:B0-----:R-:W-:Y:S02]  /*6d20*/  IADD3 R126, P5, PT, R49, R144, RZ ;  /* 0x00000090317e7210 */ /* 0x001fe40007fbe0ff */
[----:B------:R0:W2:Y:S01]  /*6d30*/  @P3 LDG.E.U8 R217, desc[UR26][R158.64] ;  /* 0x0000001a9ed93981 */ /* 0x0000a2000c1e1100 */
[----:B------:R-:W-:Y:S02]  /*6d40*/  PRMT R201, RZ, 0x7610, R201 ;  /* 0x00007610ffc97816 */ /* 0x000fe400000000c9 */
[----:B------:R-:W-:Y:S01]  /*6d50*/  PRMT R222, RZ, 0x7610, R222 ;  /* 0x00007610ffde7816 */ /* 0x000fe200000000de */
[----:B------:R-:W-:Y:S01]  /*6d60*/  IMAD.X R127, R34, 0x1, R145, P5 ;  /* 0x00000001227f7824 */ /* 0x000fe200028e0691 */
[----:B------:R-:W-:Y:S02]  /*6d70*/  ISETP.GT.AND P3, PT, R55, 0xd, PT ;  /* 0x0000000d3700780c */ /* 0x000fe40003f64270 */
[----:B------:R-:W-:-:S02]  /*6d80*/  SHF.R.S32.HI R34, RZ, 0x1f, R59 ;  /* 0x0000001fff227819 */ /* 0x000fc4000001143b */
        /* <DEDUP_REMOVED lines=191> */
[-C--:B0-----:R-:W-:Y:S02]  /*7980*/  IADD3 R160, P5, PT, R108, R144.reuse, RZ ;  /* 0x000000906ca07210 */ /* 0x081fe40007fbe0ff */
[----:B------:R0:W2:Y:S01]  /*7990*/  @P3 LDG.E.U8 R214, desc[UR26][R162.64] ;  /* 0x0000001aa2d63981 */ /* 0x0000a2000c1e1100 */
[----:B------:R-:W-:Y:S02]  /*79a0*/  PRMT R198, RZ, 0x7610, R198 ;  /* 0x00007610ffc67816 */ /* 0x000fe400000000c6 */
[----:B------:R-:W-:Y:S01]  /*79b0*/  PRMT R193, RZ, 0x7610, R193 ;  /* 0x00007610ffc17816 */ /* 0x000fe200000000c1 */
[----:B------:R-:W-:Y:S01]  /*79c0*/  IMAD.X R161, R38, 0x1, R145, P5 ;  /* 0x0000000126a17824 */ /* 0x000fe200028e0691 */
[----:B------:R-:W-:Y:S02]  /*79d0*/  SHF.R.S32.HI R38, RZ, 0x1f, R109 ;  /* 0x0000001fff267819 */ /* 0x000fe4000001146d */
[----:B------:R-:W-:-:S02]  /*79e0*/  IADD3 R158, P6, PT, R109, R144, RZ ;  /* 0x000000906d9e7210 */ /* 0x000fc40007fde0ff */
[----:B------:R-:W-:Y:S01]  /*79f0*/  SHF.R.S32.HI R80, RZ, 0x1f, R110 ;  /* 0x0000001fff507819 */ /* 0x000fe2000001146e */
[----:B------:R-:W2:Y:S01]  /*7a00*/  @P4 LDG.E.U8 R198, desc[UR26][R160.64] ;  /* 0x0000001aa0c64981 */ /* 0x000ea2000c1e1100 */
[----:B0-----:R-:W-:Y:S02]  /*7a10*/  IADD3 R162, P5, PT, R110, R144, RZ ;  /* 0x000000906ea27210 */ /* 0x001fe40007fbe0ff */
[C---:B------:R-:W-:Y:S01]  /*7a20*/  ISETP.GT.AND P3, PT, R55.reuse, 0x2e, PT ;  /* 0x0000002e3700780c */ /* 0x040fe20003f64270 */
[----:B------:R0:W2:Y:S01]  /*7a30*/  @P2 LDG.E.U8 R193, desc[UR26][R126.64] ;  /* 0x0000001a7ec12981 */ /* 0x0000a2000c1e1100 */
[--C-:B------:R-:W-:Y:S01]  /*7a40*/  IMAD.X R159, R38, 0x1, R145.reuse, P6 ;  /* 0x00000001269f7824 */ /* 0x100fe200030e0691 */
[C---:B------:R-:W-:Y:S01]  /*7a50*/  ISETP.GT.AND P4, PT, R55.reuse, 0x30, PT ;  /* 0x000000303700780c */ /* 0x040fe20003f84270 */
[----:B------:R-:W-:Y:S01]  /*7a60*/  IMAD.X R163, R80, 0x1, R145, P5 ;  /* 0x0000000150a37824 */ /* 0x000fe200028e0691 */
[----:B------:R-:W-:Y:S02]  /*7a70*/  SHF.R.S32.HI R38, RZ, 0x1f, R111 ;  /* 0x0000001fff267819 */ /* 0x000fe4000001146f */
[----:B------:R-:W-:-:S02]  /*7a80*/  ISETP.GT.AND P2, PT, R55, 0x2f, PT ;  /* 0x0000002f3700780c */ /* 0x000fc40003f44270 */
[----:B0-----:R-:W-:Y:S02]  /*7a90*/  IADD3 R126, P5, PT, R111, R144, RZ ;  /* 0x000000906f7e7210 */ /* 0x001fe40007fbe0ff */
[----:B------:R-:W-:-:S03]  /*7aa0*/  PRMT R177, RZ, 0x7610, R177 ;  /* 0x00007610ffb17816 */ /* 0x000fc600000000b1 */
[----:B------:R-:W-:Y:S01]  /*7ab0*/  IMAD.X R127, R38, 0x1, R145, P5 ;  /* 0x00000001267f7824 */ /* 0x000fe200028e0691 */
[----:B------:R-:W-:Y:S02]  /*7ac0*/  PRMT R38, RZ, 0x7610, R38 ;  /* 0x00007610ff267816 */ /* 0x000fe40000000026 */
[----:B------:R-:W-:Y:S01]  /*7ad0*/  PRMT R182, RZ, 0x7610, R182 ;  /* 0x00007610ffb67816 */ /* 0x000fe200000000b6 */
[----:B------:R0:W2:Y:S01]  /*7ae0*/  @P3 LDG.E.U8 R177, desc[UR26][R158.64] ;  /* 0x0000001a9eb13981 */ /* 0x0000a2000c1e1100 */
[----:B------:R-:W-:Y:S02]  /*7af0*/  ISETP.GT.AND P3, PT, R55, 0x31, PT ;  /* 0x000000313700780c */ /* 0x000fe40003f64270 */
[----:B------:R-:W-:Y:S01]  /*7b00*/  SHF.R.S32.HI R80, RZ, 0x1f, R112 ;  /* 0x0000001fff507819 */ /* 0x000fe20000011470 */
[----:B------:R-:W2:Y:S01]  /*7b10*/  @P4 LDG.E.U8 R38, desc[UR26][R126.64] ;  /* 0x0000001a7e264981 */ /* 0x000ea2000c1e1100 */
[-C--:B------:R-:W-:Y:S02]  /*7b20*/  IADD3 R160, P6, PT, R112, R144.reuse, RZ ;  /* 0x0000009070a07210 */ /* 0x080fe40007fde0ff */
[----:B------:R-:W-:Y:S01]  /*7b30*/  SHF.R.S32.HI R146, RZ, 0x1f, R113 ;  /* 0x0000001fff927819 */ /* 0x000fe20000011471 */
[----:B------:R1:W2:Y:S01]  /*7b40*/  @P2 LDG.E.U8 R182, desc[UR26][R162.64] ;  /* 0x0000001aa2b62981 */ /* 0x0002a2000c1e1100 */
[----:B0-----:R-:W-:-:S02]  /*7b50*/  IADD3 R158, P5, PT, R113, R144, RZ ;  /* 0x00000090719e7210 */ /* 0x001fc40007fbe0ff */
[C---:B------:R-:W-:Y:S01]  /*7b60*/  ISETP.GT.AND P4, PT, R55.reuse, 0x33, PT ;  /* 0x000000333700780c */ /* 0x040fe20003f84270 */
[--C-:B------:R-:W-:Y:S01]  /*7b70*/  IMAD.X R161, R80, 0x1, R145.reuse, P6 ;  /* 0x0000000150a17824 */ /* 0x100fe200030e0691 */
[----:B------:R-:W-:Y:S01]  /*7b80*/  ISETP.GT.AND P2, PT, R55, 0x32, PT ;  /* 0x000000323700780c */ /* 0x000fe20003f44270 */
[--C-:B------:R-:W-:Y:S01]  /*7b90*/  IMAD.X R159, R146, 0x1, R145.reuse, P5 ;  /* 0x00000001929f7824 */ /* 0x100fe200028e0691 */
[----:B------:R-:W-:Y:S02]  /*7ba0*/  SHF.R.S32.HI R80, RZ, 0x1f, R114 ;  /* 0x0000001fff507819 */ /* 0x000fe40000011472 */
[----:B-1----:R-:W-:Y:S02]  /*7bb0*/  IADD3 R162, P5, PT, R114, R144, RZ ;  /* 0x0000009072a27210 */ /* 0x002fe40007fbe0ff */
[----:B------:R-:W-:Y:S02]  /*7bc0*/  PRMT R228, RZ, 0x7610, R228 ;  /* 0x00007610ffe47816 */ /* 0x000fe400000000e4 */
[----:B------:R-:W-:Y:S01]  /*7bd0*/  PRMT R212, RZ, 0x7610, R212 ;  /* 0x00007610ffd47816 */ /* 0x000fe200000000d4 */
[----:B------:R-:W-:Y:S01]  /*7be0*/  IMAD.X R163, R80, 0x1, R145, P5 ;  /* 0x0000000150a37824 */ /* 0x000fe200028e0691 */
[----:B------:R-:W-:-:S02]  /*7bf0*/  PRMT R207, RZ, 0x7610, R207 ;  /* 0x00007610ffcf7816 */ /* 0x000fc400000000cf */
[----:B------:R0:W2:Y:S01]  /*7c00*/  @P3 LDG.E.U8 R228, desc[UR26][R160.64] ;  /* 0x0000001aa0e43981 */ /* 0x0000a2000c1e1100 */
[----:B------:R-:W-:Y:S02]  /*7c10*/  ISETP.GT.AND P3, PT, R55, 0x34, PT ;  /* 0x000000343700780c */ /* 0x000fe40003f64270 */
[----:B------:R-:W-:Y:S01]  /*7c20*/  SHF.R.S32.HI R80, RZ, 0x1f, R115 ;  /* 0x0000001fff507819 */ /* 0x000fe20000011473 */
[----:B------:R-:W2:Y:S01]  /*7c30*/  @P4 LDG.E.U8 R212, desc[UR26][R162.64] ;  /* 0x0000001aa2d44981 */ /* 0x000ea2000c1e1100 */
[-C--:B------:R-:W-:Y:S02]  /*7c40*/  IADD3 R126, P6, PT, R115, R144.reuse, RZ ;  /* 0x00000090737e7210 */ /* 0x080fe40007fde0ff */
[----:B------:R-:W-:Y:S01]  /*7c50*/  SHF.R.S32.HI R146, RZ, 0x1f, R116 ;  /* 0x0000001fff927819 */ /* 0x000fe20000011474 */
[----:B------:R1:W2:Y:S01]  /*7c60*/  @P2 LDG.E.U8 R207, desc[UR26][R158.64] ;  /* 0x0000001a9ecf2981 */ /* 0x0002a2000c1e1100 */
[----:B0-----:R-:W-:Y:S02]  /*7c70*/  IADD3 R160, P5, PT, R116, R144, RZ ;  /* 0x0000009074a07210 */ /* 0x001fe40007fbe0ff */
[C---:B------:R-:W-:Y:S01]  /*7c80*/  ISETP.GT.AND P4, PT, R55.reuse, 0x36, PT ;  /* 0x000000363700780c */ /* 0x040fe20003f84270 */
[--C-:B------:R-:W-:Y:S01]  /*7c90*/  IMAD.X R127, R80, 0x1, R145.reuse, P6 ;  /* 0x00000001507f7824 */ /* 0x100fe200030e0691 */
[----:B------:R-:W-:Y:S01]  /*7ca0*/  ISETP.GT.AND P2, PT, R55, 0x35, PT ;  /* 0x000000353700780c */ /* 0x000fe20003f44270 */
[----:B------:R-:W-:Y:S01]  /*7cb0*/  IMAD.X R161, R146, 0x1, R145, P5 ;  /* 0x0000000192a17824 */ /* 0x000fe200028e0691 */
[----:B------:R-:W-:-:S02]  /*7cc0*/  SHF.R.S32.HI R80, RZ, 0x1f, R117 ;  /* 0x0000001fff507819 */ /* 0x000fc40000011475 */
[-C--:B-1----:R-:W-:Y:S02]  /*7cd0*/  IADD3 R158, P5, PT, R117, R144.reuse, RZ ;  /* 0x00000090759e7210 */ /* 0x082fe40007fbe0ff */
[----:B------:R-:W-:Y:S02]  /*7ce0*/  PRMT R191, RZ, 0x7610, R191 ;  /* 0x00007610ffbf7816 */ /* 0x000fe400000000bf */
[----:B------:R-:W-:Y:S01]  /*7cf0*/  PRMT R175, RZ, 0x7610, R175 ;  /* 0x00007610ffaf7816 */ /* 0x000fe200000000af */
[----:B------:R-:W-:Y:S01]  /*7d00*/  IMAD.X R159, R80, 0x1, R145, P5 ;  /* 0x00000001509f7824 */ /* 0x000fe200028e0691 */
[----:B------:R-:W-:Y:S02]  /*7d10*/  PRMT R196, RZ, 0x7610, R196 ;  /* 0x00007610ffc47816 */ /* 0x000fe400000000c4 */
[----:B------:R0:W2:Y:S01]  /*7d20*/  @P3 LDG.E.U8 R191, desc[UR26][R126.64] ;  /* 0x0000001a7ebf3981 */ /* 0x0000a2000c1e1100 */
[----:B------:R-:W-:Y:S02]  /*7d30*/  ISETP.GT.AND P3, PT, R55, 0x37, PT ;  /* 0x000000373700780c */ /* 0x000fe40003f64270 */
[----:B------:R-:W-:Y:S01]  /*7d40*/  SHF.R.S32.HI R80, RZ, 0x1f, R118 ;  /* 0x0000001fff507819 */ /* 0x000fe20000011476 */
[----:B------:R-:W2:Y:S01]  /*7d50*/  @P4 LDG.E.U8 R175, desc[UR26][R158.64] ;  /* 0x0000001a9eaf4981 */ /* 0x000ea2000c1e1100 */
[----:B------:R-:W-:-:S02]  /*7d60*/  IADD3 R162, P6, PT, R118, R144, RZ ;  /* 0x0000009076a27210 */ /* 0x000fc40007fde0ff */
[C---:B------:R-:W-:Y:S01]  /*7d70*/  ISETP.GT.AND P4, PT, R55.reuse, 0x39, PT ;  /* 0x000000393700780c */ /* 0x040fe20003f84270 */
[----:B------:R1:W2:Y:S01]  /*7d80*/  @P2 LDG.E.U8 R196, desc[UR26][R160.64] ;  /* 0x0000001aa0c42981 */ /* 0x0002a2000c1e1100 */
[----:B------:R-:W-:Y:S01]  /*7d90*/  ISETP.GT.AND P2, PT, R55, 0x38, PT ;  /* 0x000000383700780c */ /* 0x000fe20003f44270 */
[----:B------:R-:W-:Y:S01]  /*7da0*/  IMAD.X R163, R80, 0x1, R145, P6 ;  /* 0x0000000150a37824 */ /* 0x000fe200030e0691 */
[----:B------:R-:W-:Y:S02]  /*7db0*/  PRMT R180, RZ, 0x7610, R180 ;  /* 0x00007610ffb47816 */ /* 0x000fe400000000b4 */
[----:B------:R-:W-:Y:S02]  /*7dc0*/  SHF.R.S32.HI R146, RZ, 0x1f, R119 ;  /* 0x0000001fff927819 */ /* 0x000fe40000011477 */
[-C--:B0-----:R-:W-:Y:S02]  /*7dd0*/  IADD3 R126, P5, PT, R119, R144.reuse, RZ ;  /* 0x00000090777e7210 */ /* 0x081fe40007fbe0ff */
[----:B------:R-:W-:Y:S01]  /*7de0*/  PRMT R226, RZ, 0x7610, R226 ;  /* 0x00007610ffe27816 */ /* 0x000fe200000000e2 */
[----:B------:R-:W2:Y:S01]  /*7df0*/  @P3 LDG.E.U8 R180, desc[UR26][R162.64] ;  /* 0x0000001aa2b43981 */ /* 0x000ea2000c1e1100 */
[----:B-1----:R-:W-:Y:S01]  /*7e00*/  IADD3 R160, P6, PT, R120, R144, RZ ;  /* 0x0000009078a07210 */ /* 0x002fe20007fde0ff */
[----:B------:R-:W-:Y:S01]  /*7e10*/  IMAD.X R127, R146, 0x1, R145, P5 ;  /* 0x00000001927f7824 */ /* 0x000fe200028e0691 */
[----:B------:R-:W-:-:S03]  /*7e20*/  PRMT R242, RZ, 0x7610, R242 ;  /* 0x00007610fff27816 */ /* 0x000fc600000000f2 */
[--C-:B------:R-:W-:Y:S01]  /*7e30*/  IMAD.X R161, R121, 0x1, R145.reuse, P6 ;  /* 0x0000000179a17824 */ /* 0x100fe200030e0691 */
[C---:B------:R-:W-:Y:S02]  /*7e40*/  ISETP.GT.AND P3, PT, R55.reuse, 0x3a, PT ;  /* 0x0000003a3700780c */ /* 0x040fe40003f64270 */
[----:B------:R-:W-:Y:S01]  /*7e50*/  IADD3 R158, P5, PT, R122, R144, RZ ;  /* 0x000000907a9e7210 */ /* 0x000fe20007fbe0ff */
[----:B------:R0:W2:Y:S04]  /*7e60*/  @P2 LDG.E.U8 R242, desc[UR26][R126.64] ;  /* 0x0000001a7ef22981 */ /* 0x0000a8000c1e1100 */
[----:B------:R1:W2:Y:S01]  /*7e70*/  @P4 LDG.E.U8 R226, desc[UR26][R160.64] ;  /* 0x0000001aa0e24981 */ /* 0x0002a2000c1e1100 */
[----:B------:R-:W-:Y:S01]  /*7e80*/  ISETP.GT.AND P4, PT, R55, 0x3c, PT ;  /* 0x0000003c3700780c */ /* 0x000fe20003f84270 */
[----:B------:R-:W-:Y:S01]  /*7e90*/  IMAD.X R159, R123, 0x1, R145, P5 ;  /* 0x000000017b9f7824 */ /* 0x000fe200028e0691 */
[----:B------:R-:W-:-:S02]  /*7ea0*/  PRMT R205, RZ, 0x7610, R205 ;  /* 0x00007610ffcd7816 */ /* 0x000fc400000000cd */
[-C--:B0-----:R-:W-:Y:S02]  /*7eb0*/  IADD3 R126, P5, PT, R124, R144.reuse, RZ ;  /* 0x000000907c7e7210 */ /* 0x081fe40007fbe0ff */
[----:B------:R-:W-:Y:S02]  /*7ec0*/  PRMT R189, RZ, 0x7610, R189 ;  /* 0x00007610ffbd7816 */ /* 0x000fe400000000bd */
[----:B------:R0:W2:Y:S01]  /*7ed0*/  @P3 LDG.E.U8 R205, desc[UR26][R158.64] ;  /* 0x0000001a9ecd3981 */ /* 0x0000a2000c1e1100 */
[-C--:B------:R-:W-:Y:S01]  /*7ee0*/  IADD3 R162, P6, PT, R125, R144.reuse, RZ ;  /* 0x000000907da27210 */ /* 0x080fe20007fde0ff */
[--C-:B------:R-:W-:Y:S01]  /*7ef0*/  IMAD.X R127, R129, 0x1, R145.reuse, P5 ;  /* 0x00000001817f7824 */ /* 0x100fe200028e0691 */
[-C--:B------:R-:W-:Y:S02]  /*7f00*/  IADD3 RZ, P5, PT, R133, R144.reuse, RZ ;  /* 0x0000009085ff7210 */ /* 0x080fe40007fbe0ff */
[----:B------:R-:W-:Y:S01]  /*7f10*/  ISETP.GT.AND P3, PT, R55, 0x3d, PT ;  /* 0x0000003d3700780c */ /* 0x000fe20003f64270 */
[----:B------:R-:W-:Y:S01]  /*7f20*/  IMAD.X R163, R130, 0x1, R145, P6 ;  /* 0x0000000182a37824 */ /* 0x000fe200030e0691 */
[----:B------:R3:W2:Y:S01]  /*7f30*/  @P4 LDG.E.U8 R189, desc[UR26][R126.64] ;  /* 0x0000001a7ebd4981 */ /* 0x0006a2000c1e1100 */
[----:B-1----:R-:W-:-:S02]  /*7f40*/  IADD3 R160, P6, PT, R131, R144, RZ ;  /* 0x0000009083a07210 */ /* 0x002fc40007fde0ff */
[----:B------:R-:W-:Y:S01]  /*7f50*/  ISETP.GT.AND P4, PT, R55, 0x3f, PT ;  /* 0x0000003f3700780c */ /* 0x000fe20003f84270 */
[--C-:B0-----:R-:W-:Y:S01]  /*7f60*/  IMAD.X R159, R134, 0x1, R145.reuse, P5 ;  /* 0x00000001869f7824 */ /* 0x101fe200028e0691 */
[C---:B------:R-:W-:Y:S01]  /*7f70*/  IADD3 RZ, P5, PT, R135.reuse, R144, RZ ;  /* 0x0000009087ff7210 */ /* 0x040fe20007fbe0ff */
[--C-:B------:R-:W-:Y:S01]  /*7f80*/  IMAD.X R161, R132, 0x1, R145.reuse, P6 ;  /* 0x0000000184a17824 */ /* 0x100fe200030e0691 */
[----:B------:R-:W-:Y:S01]  /*7f90*/  PRMT R194, RZ, 0x7610, R194 ;  /* 0x00007610ffc27816 */ /* 0x000fe200000000c2 */
[----:B------:R-:W-:Y:S01]  /*7fa0*/  USHF.R.S32.HI UR8, URZ, 0x1f, UR15 ;  /* 0x0000001fff087899 */ /* 0x000fe2000801140f */
[----:B------:R-:W-:Y:S01]  /*7fb0*/  PRMT R178, RZ, 0x7610, R178 ;  /* 0x00007610ffb27816 */ /* 0x000fe200000000b2 */
[----:B---3--:R-:W-:Y:S01]  /*7fc0*/  IMAD.X R127, R136, 0x1, R145, P5 ;  /* 0x00000001887f7824 */ /* 0x008fe200028e0691 */
[----:B------:R-:W-:Y:S01]  /*7fd0*/  IADD3 R6, P5, PT, R6, UR15, RZ ;  /* 0x0000000f06067c10 */ /* 0x000fe2000ffbe0ff */
[----:B------:R-:W-:Y:S01]  /*7fe0*/  IMAD.IADD R126, R135, 0x1, R144 ;  /* 0x00000001877e7824 */ /* 0x000fe200078e0290 */
[----:B------:R-:W3:Y:S01]  /*7ff0*/  @P3 LDG.E.U8 R194, desc[UR26][R160.64] ;  /* 0x0000001aa0c23981 */ /* 0x000ee2000c1e1100 */
[----:B------:R-:W-:-:S02]  /*8000*/  ISETP.GT.AND P3, PT, R55, RZ, PT ;  /* 0x000000ff3700720c */ /* 0x000fc40003f64270 */
[----:B------:R-:W-:Y:S01]  /*8010*/  IADD3.X R7, PT, PT, R7, UR8, RZ, P5, !PT ;  /* 0x0000000807077c10 */ /* 0x000fe2000affe4ff */
[----:B------:R0:W2:Y:S01]  /*8020*/  @P4 LDG.E.U8 R178, desc[UR26][R126.64] ;  /* 0x0000001a7eb24981 */ /* 0x0000a2000c1e1100 */
[----:B------:R-:W-:Y:S02]  /*8030*/  IADD3 R22, P5, PT, R22, UR15, RZ ;  /* 0x0000000f16167c10 */ /* 0x000fe4000ffbe0ff */
[----:B------:R-:W-:Y:S02]  /*8040*/  IADD3 R14, P4, PT, R14, UR15, RZ ;  /* 0x0000000f0e0e7c10 */ /* 0x000fe4000ff9e0ff */
[----:B------:R-:W-:Y:S02]  /*8050*/  ISETP.GT.AND P2, PT, R55, 0x3b, PT ;  /* 0x0000003b3700780c */ /* 0x000fe40003f44270 */
[----:B------:R-:W-:Y:S02]  /*8060*/  IADD3.X R23, PT, PT, R23, UR8, RZ, P5, !PT ;  /* 0x0000000817177c10 */ /* 0x000fe4000affe4ff */
[----:B------:R-:W-:-:S02]  /*8070*/  PRMT R80, RZ, 0x7610, R80 ;  /* 0x00007610ff507816 */ /* 0x000fc40000000050 */
[----:B------:R-:W-:Y:S02]  /*8080*/  IADD3.X R15, PT, PT, R15, UR8, RZ, P4, !PT ;  /* 0x000000080f0f7c10 */ /* 0x000fe4000a7fe4ff */
[----:B------:R-:W-:Y:S02]  /*8090*/  IADD3 R50, P5, PT, R50, UR15, RZ ;  /* 0x0000000f32327c10 */ /* 0x000fe4000ffbe0ff */
[----:B------:R-:W-:Y:S01]  /*80a0*/  IADD3 R30, P4, PT, R30, UR15, RZ ;  /* 0x0000000f1e1e7c10 */ /* 0x000fe2000ff9e0ff */
[----:B------:R-:W2:Y:S01]  /*80b0*/  @P3 LDG.E.U8 R80, desc[UR26][R144.64] ;  /* 0x0000001a90503981 */ /* 0x000ea2000c1e1100 */
[----:B------:R-:W-:Y:S02]  /*80c0*/  PRMT R210, RZ, 0x7610, R210 ;  /* 0x00007610ffd27816 */ /* 0x000fe400000000d2 */
[----:B------:R-:W-:Y:S02]  /*80d0*/  IADD3.X R51, PT, PT, R51, UR8, RZ, P5, !PT ;  /* 0x0000000833337c10 */ /* 0x000fe4000affe4ff */
[----:B------:R-:W-:-:S02]  /*80e0*/  IADD3.X R31, PT, PT, R31, UR8, RZ, P4, !PT ;  /* 0x000000081f1f7c10 */ /* 0x000fc4000a7fe4ff */
[----:B------:R-:W-:Y:S01]  /*80f0*/  IADD3 R8, P5, PT, R8, UR15, RZ ;  /* 0x0000000f08087c10 */ /* 0x000fe2000ffbe0ff */
[----:B------:R-:W3:Y:S01]  /*8100*/  @P2 LDG.E.U8 R210, desc[UR26][R162.64] ;  /* 0x0000001aa2d22981 */ /* 0x000ee2000c1e1100 */
[----:B------:R-:W-:Y:S02]  /*8110*/  IADD3 R60, P4, PT, R60, UR15, RZ ;  /* 0x0000000f3c3c7c10 */ /* 0x000fe4000ff9e0ff */
[----:B------:R-:W-:Y:S02]  /*8120*/  IADD3 R40, P3, PT, R40, UR15, RZ ;  /* 0x0000000f28287c10 */ /* 0x000fe4000ff7e0ff */
[----:B------:R-:W-:Y:S02]  /*8130*/  IADD3.X R9, PT, PT, R9, UR8, RZ, P5, !PT ;  /* 0x0000000809097c10 */ /* 0x000fe4000affe4ff */
[----:B------:R-:W-:Y:S02]  /*8140*/  IADD3.X R61, PT, PT, R61, UR8, RZ, P4, !PT ;  /* 0x000000083d3d7c10 */ /* 0x000fe4000a7fe4ff */
[----:B------:R-:W-:-:S02]  /*8150*/  IADD3 R32, P5, PT, R32, UR15, RZ ;  /* 0x0000000f20207c10 */ /* 0x000fc4000ffbe0ff */
[----:B------:R-:W-:Y:S02]  /*8160*/  ISETP.GT.AND P2, PT, R55, 0x3e, PT ;  /* 0x0000003e3700780c */ /* 0x000fe40003f44270 */
[----:B------:R-:W-:Y:S02]  /*8170*/  IADD3.X R41, PT, PT, R41, UR8, RZ, P3, !PT ;  /* 0x0000000829297c10 */ /* 0x000fe40009ffe4ff */
[----:B------:R-:W-:Y:S02]  /*8180*/  IADD3 R16, P4, PT, R16, UR15, RZ ;  /* 0x0000000f10107c10 */ /* 0x000fe4000ff9e0ff */
[----:B------:R-:W-:Y:S02]  /*8190*/  IADD3 R70, P3, PT, R70, UR15, RZ ;  /* 0x0000000f46467c10 */ /* 0x000fe4000ff7e0ff */
[----:B------:R-:W-:Y:S02]  /*81a0*/  IADD3.X R33, PT, PT, R33, UR8, RZ, P5, !PT ;  /* 0x0000000821217c10 */ /* 0x000fe4000affe4ff */
[----:B------:R-:W-:-:S02]  /*81b0*/  IADD3.X R17, PT, PT, R17, UR8, RZ, P4, !PT ;  /* 0x0000000811117c10 */ /* 0x000fc4000a7fe4ff */
[----:B------:R-:W-:Y:S02]  /*81c0*/  IADD3 R10, P5, PT, R10, UR15, RZ ;  /* 0x0000000f0a0a7c10 */ /* 0x000fe4000ffbe0ff */
[----:B------:R-:W-:Y:S02]  /*81d0*/  IADD3.X R71, PT, PT, R71, UR8, RZ, P3, !PT ;  /* 0x0000000847477c10 */ /* 0x000fe40009ffe4ff */
[----:B------:R-:W-:Y:S02]  /*81e0*/  IADD3 R42, P4, PT, R42, UR15, RZ ;  /* 0x0000000f2a2a7c10 */ /* 0x000fe4000ff9e0ff */
[----:B------:R-:W-:Y:S01]  /*81f0*/  IADD3 R24, P3, PT, R24, UR15, RZ ;  /* 0x0000000f18187c10 */ /* 0x000fe2000ff7e0ff */
[----:B------:R-:W-:Y:S01]  /*8200*/  IMAD.IADD R158, R133, 0x1, R144 ;  /* 0x00000001859e7824 */ /* 0x000fe200078e0290 */
[----:B------:R-:W-:Y:S02]  /*8210*/  PRMT R173, RZ, 0x7610, R173 ;  /* 0x00007610ffad7816 */ /* 0x000fe400000000ad */
[----:B------:R-:W-:-:S02]  /*8220*/  IADD3.X R11, PT, PT, R11, UR8, RZ, P5, !PT ;  /* 0x000000080b0b7c10 */ /* 0x000fc4000affe4ff */
[----:B------:R-:W-:Y:S02]  /*8230*/  IADD3.X R43, PT, PT, R43, UR8, RZ, P4, !PT ;  /* 0x000000082b2b7c10 */ /* 0x000fe4000a7fe4ff */
[----:B------:R-:W-:Y:S01]  /*8240*/  IADD3 R18, P5, PT, R18, UR15, RZ ;  /* 0x0000000f12127c10 */ /* 0x000fe2000ffbe0ff */
[----:B------:R-:W3:Y:S01]  /*8250*/  @P2 LDG.E.U8 R173, desc[UR26][R158.64] ;  /* 0x0000001a9ead2981 */ /* 0x000ee2000c1e1100 */
[----:B------:R-:W-:Y:S02]  /*8260*/  IADD3.X R25, PT, PT, R25, UR8, RZ, P3, !PT ;  /* 0x0000000819197c10 */ /* 0x000fe40009ffe4ff */
[----:B------:R-:W-:Y:S01]  /*8270*/  IADD3 R62, P4, PT, R62, UR15, RZ ;  /* 0x0000000f3e3e7c10 */ /* 0x000fe2000ff9e0ff */
[----:B------:R-:W-:Y:S01]  /*8280*/  BAR.SYNC.DEFER_BLOCKING 0x0 ;  /* 0x0000000000007b1d */ /* 0x000fe20000010000 */
[----:B------:R-:W-:Y:S02]  /*8290*/  IADD3 R52, P3, PT, R52, UR15, RZ ;  /* 0x0000000f34347c10 */ /* 0x000fe4000ff7e0ff */
[----:B------:R-:W-:-:S02]  /*82a0*/  IADD3.X R19, PT, PT, R19, UR8, RZ, P5, !PT ;  /* 0x0000000813137c10 */ /* 0x000fc4000affe4ff */
[----:B------:R-:W-:Y:S02]  /*82b0*/  IADD3.X R63, PT, PT, R63, UR8, RZ, P4, !PT ;  /* 0x000000083f3f7c10 */ /* 0x000fe4000a7fe4ff */
[----:B------:R-:W-:Y:S02]  /*82c0*/  IADD3 R46, P5, PT, R46, UR15, RZ ;  /* 0x0000000f2e2e7c10 */ /* 0x000fe4000ffbe0ff */
[----:B------:R-:W-:Y:S02]  /*82d0*/  IADD3.X R53, PT, PT, R53, UR8, RZ, P3, !PT ;  /* 0x0000000835357c10 */ /* 0x000fe40009ffe4ff */
[----:B------:R-:W-:Y:S02]  /*82e0*/  IADD3 R26, P4, PT, R26, UR15, RZ ;  /* 0x0000000f1a1a7c10 */ /* 0x000fe4000ff9e0ff */
[----:B------:R-:W-:Y:S02]  /*82f0*/  IADD3 R72, P3, PT, R72, UR15, RZ ;  /* 0x0000000f48487c10 */ /* 0x000fe4000ff7e0ff */
[----:B------:R-:W-:-:S02]  /*8300*/  IADD3.X R47, PT, PT, R47, UR8, RZ, P5, !PT ;  /* 0x000000082f2f7c10 */ /* 0x000fc4000affe4ff */
[----:B------:R-:W-:Y:S02]  /*8310*/  IADD3.X R27, PT, PT, R27, UR8, RZ, P4, !PT ;  /* 0x000000081b1b7c10 */ /* 0x000fe4000a7fe4ff */
[----:B------:R-:W-:Y:S02]  /*8320*/  IADD3 R12, P5, PT, R12, UR15, RZ ;  /* 0x0000000f0c0c7c10 */ /* 0x000fe4000ffbe0ff */
[----:B------:R-:W-:Y:S02]  /*8330*/  ISETP.GE.AND P2, PT, R4, R55, PT ;  /* 0x000000370400720c */ /* 0x000fe40003f46270 */
[----:B------:R-:W-:Y:S02]  /*8340*/  IADD3.X R73, PT, PT, R73, UR8, RZ, P3, !PT ;  /* 0x0000000849497c10 */ /* 0x000fe40009ffe4ff */
[----:B------:R-:W-:Y:S02]  /*8350*/  IADD3 R56, P4, PT, R56, UR15, RZ ;  /* 0x0000000f38387c10 */ /* 0x000fe4000ff9e0ff */
[----:B------:R-:W-:-:S02]  /*8360*/  IADD3 R36, P3, PT, R36, UR15, RZ ;  /* 0x0000000f24247c10 */ /* 0x000fc4000ff7e0ff */
[----:B------:R-:W-:Y:S02]  /*8370*/  IADD3.X R13, PT, PT, R13, UR8, RZ, P5, !PT ;  /* 0x000000080d0d7c10 */ /* 0x000fe4000affe4ff */
[----:B------:R-:W-:Y:S02]  /*8380*/  IADD3.X R57, PT, PT, R57, UR8, RZ, P4, !PT ;  /* 0x0000000839397c10 */ /* 0x000fe4000a7fe4ff */
[----:B------:R-:W-:Y:S02]  /*8390*/  IADD3 R244, P5, PT, R244, UR15, RZ ;  /* 0x0000000ff4f47c10 */ /* 0x000fe4000ffbe0ff */
[----:B------:R-:W-:Y:S02]  /*83a0*/  IADD3.X R37, PT, PT, R37, UR8, RZ, P3, !PT ;  /* 0x0000000825257c10 */ /* 0x000fe40009ffe4ff */
[----:B------:R-:W-:Y:S02]  /*83b0*/  IADD3 R20, P4, PT, R20, UR15, RZ ;  /* 0x0000000f14147c10 */ /* 0x000fe4000ff9e0ff */
[----:B------:R-:W-:-:S02]  /*83c0*/  IADD3 R66, P3, PT, R66, UR15, RZ ;  /* 0x0000000f42427c10 */ /* 0x000fc4000ff7e0ff */
[----:B------:R-:W-:Y:S02]  /*83d0*/  IADD3.X R157, PT, PT, R157, UR8, RZ, P5, !PT ;  /* 0x000000089d9d7c10 */ /* 0x000fe4000affe4ff */
[----:B------:R-:W-:Y:S02]  /*83e0*/  IADD3.X R21, PT, PT, R21, UR8, RZ, P4, !PT ;  /* 0x0000000815157c10 */ /* 0x000fe4000a7fe4ff */
[----:B------:R-:W-:Y:S02]  /*83f0*/  IADD3.X R67, PT, PT, R67, UR8, RZ, P3, !PT ;  /* 0x0000000843437c10 */ /* 0x000fe40009ffe4ff */
[----:B------:R-:W-:Y:S02]  /*8400*/  IADD3 R48, P4, PT, R48, UR15, RZ ;  /* 0x0000000f30307c10 */ /* 0x000fe4000ff9e0ff */
[----:B------:R-:W-:Y:S01]  /*8410*/  IADD3 R76, P3, PT, R76, UR15, RZ ;  /* 0x0000000f4c4c7c10 */ /* 0x000fe2000ff7e0ff */
[----:B0-----:R-:W-:Y:S01]  /*8420*/  @!P2 IMAD.MOV.U32 R126, RZ, RZ, R244 ;  /* 0x000000ffff7ea224 */ /* 0x001fe200078e00f4 */
[----:B------:R-:W-:Y:S01]  /*8430*/  PRMT R250, RZ, 0x7610, R250 ;  /* 0x00007610fffa7816 */ /* 0x000fe200000000fa */
[----:B------:R-:W-:Y:S01]  /*8440*/  @!P2 IMAD.MOV.U32 R127, RZ, RZ, R157 ;  /* 0x000000ffff7fa224 */ /* 0x000fe200078e009d */
[----:B------:R-:W-:-:S02]  /*8450*/  IADD3.X R155, PT, PT, R155, UR8, RZ, P4, !PT ;  /* 0x000000089b9b7c10 */ /* 0x000fc4000a7fe4ff */
[----:B------:R-:W-:Y:S02]  /*8460*/  IADD3.X R77, PT, PT, R77, UR8, RZ, P3, !PT ;  /* 0x000000084d4d7c10 */ /* 0x000fe40009ffe4ff */
[----:B------:R-:W-:Y:S01]  /*8470*/  IADD3 R28, P3, PT, R28, UR15, RZ ;  /* 0x0000000f1c1c7c10 */ /* 0x000fe2000ff7e0ff */
[----:B------:R0:W3:Y:S01]  /*8480*/  @!P2 LDG.E.U8 R250, desc[UR26][R126.64] ;  /* 0x0000001a7efaa981 */ /* 0x0000e2000c1e1100 */
[----:B------:R-:W-:Y:S02]  /*8490*/  PRMT R252, RZ, 0x7610, R252 ;  /* 0x00007610fffc7816 */ /* 0x000fe400000000fc */
[----:B------:R-:W-:Y:S02]  /*84a0*/  IADD3.X R153, PT, PT, R153, UR8, RZ, P3, !PT ;  /* 0x0000000899997c10 */ /* 0x000fe40009ffe4ff */
[----:B------:R-:W-:Y:S01]  /*84b0*/  IADD3 R54, P5, PT, R54, UR15, RZ ;  /* 0x0000000f36367c10 */ /* 0x000fe2000ffbe0ff */
[----:B0-----:R-:W-:Y:S02]  /*84c0*/  @!P2 IMAD.MOV.U32 R126, RZ, RZ, R48 ;  /* 0x000000ffff7ea224 */ /* 0x001fe400078e0030 */
[----:B------:R-:W-:Y:S01]  /*84d0*/  @!P2 IMAD.MOV.U32 R127, RZ, RZ, R155 ;  /* 0x000000ffff7fa224 */ /* 0x000fe200078e009b */
[----:B------:R-:W-:-:S02]  /*84e0*/  PRMT R223, RZ, 0x7610, R223 ;  /* 0x00007610ffdf7816 */ /* 0x000fc400000000df */
[----:B------:R-:W-:Y:S02]  /*84f0*/  IADD3.X R151, PT, PT, R151, UR8, RZ, P5, !PT ;  /* 0x0000000897977c10 */ /* 0x000fe4000affe4ff */
[----:B------:R0:W3:Y:S01]  /*8500*/  @!P2 LDG.E.U8 R252, desc[UR26][R126.64] ;  /* 0x0000001a7efca981 */ /* 0x0000e2000c1e1100 */
[----:B------:R-:W-:Y:S02]  /*8510*/  IADD3 R78, P4, PT, R78, UR15, RZ ;  /* 0x0000000f4e4e7c10 */ /* 0x000fe4000ff9e0ff */
[----:B------:R-:W-:Y:S01]  /*8520*/  PRMT R225, RZ, 0x7610, R225 ;  /* 0x00007610ffe17816 */ /* 0x000fe200000000e1 */
[----:B0-----:R-:W-:Y:S02]  /*8530*/  @!P2 IMAD.MOV.U32 R126, RZ, RZ, R28 ;  /* 0x000000ffff7ea224 */ /* 0x001fe400078e001c */
[----:B------:R-:W-:Y:S01]  /*8540*/  @!P2 IMAD.MOV.U32 R127, RZ, RZ, R153 ;  /* 0x000000ffff7fa224 */ /* 0x000fe200078e0099 */
[----:B------:R-:W-:-:S04]  /*8550*/  IADD3.X R149, PT, PT, R149, UR8, RZ, P4, !PT ;  /* 0x0000000895957c10 */ /* 0x000fc8000a7fe4ff */
[----:B------:R0:W5:Y:S01]  /*8560*/  @!P2 LDG.E.U8 R223, desc[UR26][R126.64] ;  /* 0x0000001a7edfa981 */ /* 0x000162000c1e1100 */
[----:B------:R-:W-:Y:S02]  /*8570*/  IADD3 R58, P3, PT, R58, UR15, RZ ;  /* 0x0000000f3a3a7c10 */ /* 0x000fe4000ff7e0ff */
[----:B------:R-:W-:Y:S01]  /*8580*/  PRMT R227, RZ, 0x7610, R227 ;  /* 0x00007610ffe37816 */ /* 0x000fe200000000e3 */
[----:B0-----:R-:W-:Y:S02]  /*8590*/  @!P2 IMAD.MOV.U32 R126, RZ, RZ, R54 ;  /* 0x000000ffff7ea224 */ /* 0x001fe400078e0036 */
[----:B------:R-:W-:Y:S01]  /*85a0*/  @!P2 IMAD.MOV.U32 R127, RZ, RZ, R151 ;  /* 0x000000ffff7fa224 */ /* 0x000fe200078e0097 */
[----:B------:R-:W-:-:S04]  /*85b0*/  IADD3.X R147, PT, PT, R147, UR8, RZ, P3, !PT ;  /* 0x0000000893937c10 */ /* 0x000fc80009ffe4ff */
[----:B------:R0:W5:Y:S01]  /*85c0*/  @!P2 LDG.E.U8 R225, desc[UR26][R126.64] ;  /* 0x0000001a7ee1a981 */ /* 0x000162000c1e1100 */
[----:B------:R-:W-:Y:S02]  /*85d0*/  PRMT R176, RZ, 0x7610, R176 ;  /* 0x00007610ffb07816 */ /* 0x000fe400000000b0 */
[----:B------:R-:W-:Y:S02]  /*85e0*/  PRMT R174, RZ, 0x7610, R174 ;  /* 0x00007610ffae7816 */ /* 0x000fe400000000ae */
[----:B------:R-:W-:Y:S02]  /*85f0*/  PRMT R172, RZ, 0x7610, R172 ;  /* 0x00007610ffac7816 */ /* 0x000fe400000000ac */
[----:B------:R-:W-:Y:S01]  /*8600*/  PRMT R170, RZ, 0x7610, R170 ;  /* 0x00007610ffaa7816 */ /* 0x000fe200000000aa */
[----:B------:R-:W5:Y:S01]  /*8610*/  @!P2 LDG.E.U8 R176, desc[UR26][R6.64] ;  /* 0x0000001a06b0a981 */ /* 0x000f62000c1e1100 */
[----:B0-----:R-:W-:Y:S02]  /*8620*/  @!P2 IMAD.MOV.U32 R126, RZ, RZ, R78 ;  /* 0x000000ffff7ea224 */ /* 0x001fe400078e004e */
[----:B------:R-:W-:Y:S01]  /*8630*/  @!P2 IMAD.MOV.U32 R127, RZ, RZ, R149 ;  /* 0x000000ffff7fa224 */ /* 0x000fe200078e0095 */
[----:B------:R-:W-:Y:S01]  /*8640*/  PRMT R168, RZ, 0x7610, R168 ;  /* 0x00007610ffa87816 */ /* 0x000fe200000000a8 */
[----:B------:R-:W5:Y:S01]  /*8650*/  @!P2 LDG.E.U8 R174, desc[UR26][R14.64] ;  /* 0x0000001a0eaea981 */ /* 0x000f62000c1e1100 */
[----:B------:R-:W-:-:S02]  /*8660*/  PRMT R166, RZ, 0x7610, R166 ;  /* 0x00007610ffa67816 */ /* 0x000fc400000000a6 */
[----:B------:R-:W-:Y:S01]  /*8670*/  PRMT R164, RZ, 0x7610, R164 ;  /* 0x00007610ffa47816 */ /* 0x000fe200000000a4 */
[----:B------:R0:W5:Y:S01]  /*8680*/  @!P2 LDG.E.U8 R227, desc[UR26][R126.64] ;  /* 0x0000001a7ee3a981 */ /* 0x000162000c1e1100 */
[----:B------:R-:W-:Y:S02]  /*8690*/  PRMT R162, RZ, 0x7610, R162 ;  /* 0x00007610ffa27816 */ /* 0x000fe400000000a2 */
[----:B------:R-:W-:Y:S01]  /*86a0*/  PRMT R160, RZ, 0x7610, R160 ;  /* 0x00007610ffa07816 */ /* 0x000fe200000000a0 */
[----:B------:R-:W5:Y:S01]  /*86b0*/  @!P2 LDG.E.U8 R172, desc[UR26][R22.64] ;  /* 0x0000001a16aca981 */ /* 0x000f62000c1e1100 */
[----:B------:R-:W-:Y:S02]  /*86c0*/  PRMT R158, RZ, 0x7610, R158 ;  /* 0x00007610ff9e7816 */ /* 0x000fe4000000009e */
[----:B------:R-:W-:Y:S01]  /*86d0*/  PRMT R156, RZ, 0x7610, R156 ;  /* 0x00007610ff9c7816 */ /* 0x000fe2000000009c */
[----:B------:R-:W5:Y:S01]  /*86e0*/  @!P2 LDG.E.U8 R170, desc[UR26][R30.64] ;  /* 0x0000001a1eaaa981 */ /* 0x000f62000c1e1100 */
        /* <DEDUP_REMOVED lines=12> */
[----:B------:R-:W-:Y:S01]  /*87b0*/  PRMT R221, RZ, 0x7610, R221 ;  /* 0x00007610ffdd7816 */ /* 0x000fe200000000dd */
[----:B0-----:R-:W-:Y:S01]  /*87c0*/  @!P2 IMAD.MOV.U32 R126, RZ, RZ, R58 ;  /* 0x000000ffff7ea224 */ /* 0x001fe200078e003a */
[----:B------:R-:W-:Y:S01]  /*87d0*/  PRMT R248, RZ, 0x7610, R248 ;  /* 0x00007610fff87816 */ /* 0x000fe200000000f8 */
[----:B------:R-:W-:Y:S01]  /*87e0*/  @!P2 IMAD.MOV.U32 R127, RZ, RZ, R147 ;  /* 0x000000ffff7fa224 */ /* 0x000fe200078e0093 */
[----:B------:R-:W-:Y:S01]  /*87f0*/  PRMT R246, RZ, 0x7610, R246 ;  /* 0x00007610fff67816 */ /* 0x000fe200000000f6 */
[----:B------:R-:W5:Y:S01]  /*8800*/  @!P2 LDG.E.U8 R168, desc[UR26][R40.64] ;  /* 0x0000001a28a8a981 */ /* 0x000f62000c1e1100 */
[----:B------:R-:W-:-:S03]  /*8810*/  PRMT R229, RZ, 0x7610, R229 ;  /* 0x00007610ffe57816 */ /* 0x000fc600000000e5 */
[----:B------:R-:W5:Y:S04]  /*8820*/  @!P2 LDG.E.U8 R166, desc[UR26][R50.64] ;  /* 0x0000001a32a6a981 */ /* 0x000f68000c1e1100 */
        /* <DEDUP_REMOVED lines=21> */
[----:B--2---:R0:W-:Y:S04]  /*8980*/  STS.U8 [R3+UR13+0x2000], R80 ;  /* 0x0020005003007988 */ /* 0x0041e8000800000d */
        /* <DEDUP_REMOVED lines=15> */
[----:B----4-:R0:W-:Y:S04]  /*8a80*/  STS.U8 [R138+UR13+0x2100], R219 ;  /* 0x002100db8a007988 */ /* 0x0101e8000800000d */
        /* <DEDUP_REMOVED lines=14> */
[----:B---3--:R0:W-:Y:S04]  /*8b70*/  STS.U8 [R139+UR13+0x3d80], R210 ;  /* 0x003d80d28b007988 */ /* 0x0081e8000800000d */
[----:B-----5:R0:W-:Y:S04]  /*8b80*/  STS.U8 [R140+UR13+0x2200], R203 ;  /* 0x002200cb8c007988 */ /* 0x0201e8000800000d */
        /* <DEDUP_REMOVED lines=63> */
[----:B------:R1:W-:Y:S06]  /*8f80*/  MEMBAR.ALL.CTA ;  /* 0x0000000000007992 */ /* 0x0003ec0000008000 */
[----:B-1----:R-:W1:Y:S01]  /*8f90*/  FENCE.VIEW.ASYNC.S ;  /* 0x00000000000073c6 */ /* 0x002e620000000000 */
[----:B------:R-:W-:Y:S01]  /*8fa0*/  ULEA UR10, UR28, UR13, 0x3 ;  /* 0x0000000d1c0a7291 */ /* 0x000fe2000f8e18ff */
[----:B------:R-:W-:-:S03]  /*8fb0*/  UMOV UR8, UR9 ;  /* 0x0000000900087c82 */ /* 0x000fc60008000000 */
[----:B------:R-:W-:Y:S01]  /*8fc0*/  UIADD3 UR10, UPT, UPT, UR10, 0x6000, URZ ;  /* 0x000060000a0a7890 */ /* 0x000fe2000fffe0ff */
[----:B-1----:R-:W-:Y:S06]  /*8fd0*/  BAR.SYNC.DEFER_BLOCKING 0x0 ;  /* 0x0000000000007b1d */ /* 0x002fec0000010000 */
[----:B0-----:R-:W-:Y:S05]  /*8fe0*/  @P0 BRA `(.L_x_9) ;  /* 0x0000000000380947 */ /* 0x001fea0003800000 */
[----:B------:R-:W-:Y:S01]  /*8ff0*/  UMOV UR20, UR4 ;  /* 0x0000000400147c82 */ /* 0x000fe20008000000 */
[----:B------:R-:W-:Y:S01]  /*9000*/  UMOV UR21, 0x40004040 ;  /* 0x4000404000157882 */ /* 0x000fe20000000000 */
[----:B------:R-:W-:Y:S01]  /*9010*/  UMOV UR22, UR6 ;  /* 0x0000000600167c82 */ /* 0x000fe20008000000 */
[----:B------:R-:W-:Y:S01]  /*9020*/  UMOV UR23, 0x80004020 ;  /* 0x8000402000177882 */ /* 0x000fe20000000000 */
[----:B------:R-:W-:Y:S01]  /*9030*/  UMOV UR24, 0x0 ;  /* 0x0000000000187882 */ /* 0x000fe20000000000 */
[----:B------:R-:W-:Y:S01]  /*9040*/  UMOV UR25, 0x8108490 ;  /* 0x0810849000197882 */ /* 0x000fe20000000000 */
[----:B------:R-:W-:Y:S01]  /*9050*/  UMOV UR11, URZ ;  /* 0x000000ff000b7c82 */ /* 0x000fe20008000000 */
[----:B------:R-:W-:Y:S01]  /*9060*/  UMOV UR34, 0x0 ;  /* 0x0000000000227882 */ /* 0x000fe20000000000 */
[----:B------:R-:W-:Y:S01]  /*9070*/  UMOV UR35, 0x8108490 ;  /* 0x0810849000237882 */ /* 0x000fe20000000000 */
[----:B------:R0:W-:Y:S01]  /*9080*/  UTCQMMA gdesc[UR20], gdesc[UR22], tmem[UR12], tmem[UR24], idesc[UR25], UPT ;  /* 0x00ff1816140075ea */ /* 0x0001e2000b80030c */
[----:B------:R-:W-:Y:S01]  /*9090*/  UMOV UR9, UR10 ;  /* 0x0000000a00097c82 */ /* 0x000fe20008000000 */
[----:B------:R0:W-:Y:S01]  /*90a0*/  UTCQMMA gdesc[UR16], gdesc[UR18], tmem[UR12], tmem[UR34], idesc[UR35], UPT ;  /* 0x00ff2212100075ea */ /* 0x0001e2000b80030c */
[----:B------:R0:W-:Y:S01]  /*90b0*/  UTCBAR [UR9], URZ ;  /* 0x000000ff090073e9 */ /* 0x0001e200080000ff */
[----:B------:R-:W-:-:S02]  /*90c0*/  NOP ;  /* 0x0000000000007918 */ /* 0x000fc40000000000 */
.L_x_9:
[----:B------:R-:W-:Y:S01]  /*90d0*/  UIADD3 UR28, UPT, UPT, UR28, 0x1, URZ ;  /* 0x000000011c1c7890 */ /* 0x000fe2000fffe0ff */
[----:B------:R-:W-:Y:S01]  /*90e0*/  IADD3 R144, P2, PT, R144, UR29, RZ ;  /* 0x0000001d90907c10 */ /* 0x000fe2000ff5e0ff */
[----:B------:R-:W-:Y:S01]  /*90f0*/  UIADD3 UR32, UPT, UPT, UR32, -0x1, URZ ;  /* 0xffffffff20207890 */ /* 0x000fe2000fffe0ff */
[----:B------:R-:W-:Y:S01]  /*9100*/  VIADD R55, R55, 0xffffffc0 ;  /* 0xffffffc037377836 */ /* 0x000fe20000000000 */
[----:B------:R-:W-:Y:S01]  /*9110*/  UISETP.GT.AND UP1, UPT, UR28, 0x1, UPT ;  /* 0x000000011c00788c */ /* 0x000fe2000bf24270 */
[----:B------:R-:W-:Y:S01]  /*9120*/  IMAD.U32 R34, RZ, RZ, UR8 ;  /* 0x00000008ff227e24 */ /* 0x000fe2000f8e00ff */
[----:B------:R-:W-:Y:S02]  /*9130*/  USHF.R.S32.HI UR11, URZ, 0x1f, UR29 ;  /* 0x0000001fff0b7899 */ /* 0x000fe4000801141d */
[----:B0-----:R-:W-:Y:S02]  /*9140*/  USEL UR9, URZ, 0x1, !UP1 ;  /* 0x00000001ff097887 */ /* 0x001fe4000c800000 */
[----:B------:R-:W-:-:S02]  /*9150*/  USEL UR28, UR28, URZ, !UP1 ;  /* 0x000000ff1c1c7287 */ /* 0x000fc4000c800000 */
[----:B------:R-:W-:Y:S01]  /*9160*/  UISETP.NE.U32.AND UP1, UPT, UR32, URZ, UPT ;  /* 0x000000ff2000728c */ /* 0x000fe2000bf25070 */
[----:B------:R-:W-:Y:S01]  /*9170*/  IADD3.X R145, PT, PT, R145, UR11, RZ, P2, !PT ;  /* 0x0000000b91917c10 */ /* 0x000fe200097fe4ff */
[----:B------:R-:W-:-:S07]  /*9180*/  ULOP3.LUT UR9, UR8, UR9, URZ, 0x3c, !UPT ;  /* 0x0000000908097292 */ /* 0x000fce000f8e3cff */
[----:B------:R-:W-:Y:S05]  /*9190*/  BRA.U UP1, `(.L_x_10) ;  /* 0xffffffd501bc7547 */ /* 0x000fea000b83ffff */
.L_x_7:
[----:B------:R-:W-:Y:S01]  /*91a0*/  ISETP.GE.AND P0, PT, R128, 0x40, PT ;  /* 0x000000408000780c */ /* 0x000fe20003f06270 */
[----:B------:R-:W0:Y:S01]  /*91b0*/  LDCU UR4, c[0x0][0x3b4] ;  /* 0x00007680ff0477ac */ /* 0x000e220008000800 */
[----:B------:R-:W1:Y:S01]  /*91c0*/  LDCU UR5, c[0x0][0x3b8] ;  /* 0x00007700ff0577ac */ /* 0x000e620008000800 */
[----:B------:R-:W2:Y:S10]  /*91d0*/  LDCU.128 UR16, c[0x0][0x390] ;  /* 0x00007200ff1077ac */ /* 0x000eb40008000c00 */
[----:B------:R-:W-:Y:S05]  /*91e0*/  @!P0 BRA `(.L_x_11) ;  /* 0x0000000000108947 */ /* 0x000fea0003800000 */
[----:B------:R-:W-:-:S06]  /*91f0*/  USHF.L.U32 UR8, UR8, 0x1f, URZ ;  /* 0x0000001f08087899 */ /* 0x000fcc00080006ff */
[----:B------:R-:W-:-:S04]  /*9200*/  IMAD.U32 R3, RZ, RZ, UR8 ;  /* 0x00000008ff037e24 */ /* 0x000fc8000f8e00ff */
[----:B------:R-:W3:Y:S02]  /*9210*/  SYNCS.PHASECHK.TRANS64.TRYWAIT P0, [UR10], R3 ;  /* 0x00000003ff0075a7 */ /* 0x000ee4000800110a */
[----:B---3--:R-:W-:Y:S05]  /*9220*/  @!P0 BRA `(.L_x_12) ;  /* 0x0000002000c08947 */ /* 0x008fea0003800000 */
.L_x_11:
[----:B------:R-:W-:Y:S01]  /*9230*/  BAR.SYNC.DEFER_BLOCKING 0x0 ;  /* 0x0000000000007b1d */ /* 0x000fe20000010000 */
[----:B-1----:R-:W-:Y:S01]  /*9240*/  IMAD R69, R0, UR5, RZ ;  /* 0x0000000500457c24 */ /* 0x002fe2000f8e02ff */
[C---:B--2---:R-:W-:Y:S01]  /*9250*/  ISETP.GE.AND P0, PT, R2.reuse, UR18, PT ;  /* 0x0000001202007c0c */ /* 0x044fe2000bf06270 */
[----:B0-----:R-:W-:Y:S02]  /*9260*/  IMAD R3, R2, UR4, RZ ;  /* 0x0000000402037c24 */ /* 0x001fe4000f8e02ff */
[----:B------:R-:W-:Y:S02]  /*9270*/  VIADD R71, R69, UR5 ;  /* 0x0000000545477c36 */ /* 0x000fe40008000000 */
[C---:B------:R-:W-:Y:S01]  /*9280*/  VIADD R68, R0.reuse, 0x1 ;  /* 0x0000000100447836 */ /* 0x040fe20000000000 */
[----:B------:R-:W-:Y:S01]  /*9290*/  IADD3 R2, P2, PT, R3, UR16, RZ ;  /* 0x0000001003027c10 */ /* 0x000fe2000ff5e0ff */
[----:B------:R-:W-:Y:S02]  /*92a0*/  VIADD R73, R71, UR5 ;  /* 0x0000000547497c36 */ /* 0x000fe40008000000 */
[----:B------:R-:W-:Y:S01]  /*92b0*/  VIADD R70, R0, 0x2 ;  /* 0x0000000200467836 */ /* 0x000fe20000000000 */
[----:B------:R-:W-:Y:S01]  /*92c0*/  ISETP.LT.AND P5, PT, R68, UR19, !P0 ;  /* 0x0000001344007c0c */ /* 0x000fe2000c7a1270 */
[----:B------:R-:W-:Y:S01]  /*92d0*/  VIADD R75, R73, UR5 ;  /* 0x00000005494b7c36 */ /* 0x000fe20008000000 */
[----:B------:R-:W-:Y:S01]  /*92e0*/  LEA.HI.X.SX32 R3, R3, UR17, 0x1, P2 ;  /* 0x0000001103037c11 */ /* 0x000fe200090f0eff */
[----:B------:R-:W-:Y:S01]  /*92f0*/  VIADD R68, R0, 0x3 ;  /* 0x0000000300447836 */ /* 0x000fe20000000000 */
[----:B------:R-:W-:Y:S01]  /*9300*/  ISETP.LT.AND P4, PT, R70, UR19, !P0 ;  /* 0x0000001346007c0c */ /* 0x000fe2000c781270 */
[----:B------:R-:W-:-:S02]  /*9310*/  VIADD R76, R75, UR5 ;  /* 0x000000054b4c7c36 */ /* 0x000fc40008000000 */
[----:B------:R-:W-:Y:S01]  /*9320*/  VIADD R91, R0, 0x4 ;  /* 0x00000004005b7836 */ /* 0x000fe20000000000 */
[----:B------:R-:W-:Y:S01]  /*9330*/  ISETP.LT.AND P3, PT, R68, UR19, !P0 ;  /* 0x0000001344007c0c */ /* 0x000fe2000c761270 */
[----:B------:R-:W-:Y:S01]  /*9340*/  VIADD R77, R76, UR5 ;  /* 0x000000054c4d7c36 */ /* 0x000fe20008000000 */
[----:B------:R-:W-:Y:S01]  /*9350*/  IADD3 R68, P6, PT, R71, R2, RZ ;  /* 0x0000000247447210 */ /* 0x000fe20007fde0ff */
[----:B------:R-:W-:Y:S01]  /*9360*/  VIADD R94, R0, 0x5 ;  /* 0x00000005005e7836 */ /* 0x000fe20000000000 */
[----:B------:R-:W0:Y:S02]  /*9370*/  @!P1 SYNCS.CCTL.IV [UR13+0x6000] ;  /* 0x00600000ff0099b1 */ /* 0x000e24000800000d */
[----:B0-----:R-:W-:Y:S01]  /*9380*/  BAR.SYNC.DEFER_BLOCKING 0x0 ;  /* 0x0000000000007b1d */ /* 0x001fe20000010000 */
[----:B------:R-:W-:-:S04]  /*9390*/  VIADD R79, R77, UR5 ;  /* 0x000000054d4f7c36 */ /* 0x000fc80008000000 */
[----:B------:R-:W-:Y:S01]  /*93a0*/  VIADD R81, R79, UR5 ;  /* 0x000000054f517c36 */ /* 0x000fe20008000000 */
[----:B------:R-:W0:Y:S03]  /*93b0*/  LDTM.x64 R4, tmem[UR14] ;  /* 0x0000000e000479ee */ /* 0x000e260008340000 */
[----:B------:R-:W-:-:S04]  /*93c0*/  VIADD R83, R81, UR5 ;  /* 0x0000000551537c36 */ /* 0x000fc80008000000 */
[----:B------:R-:W-:-:S04]  /*93d0*/  VIADD R85, R83, UR5 ;  /* 0x0000000553557c36 */ /* 0x000fc80008000000 */
[----:B------:R-:W-:-:S04]  /*93e0*/  VIADD R87, R85, UR5 ;  /* 0x0000000555577c36 */ /* 0x000fc80008000000 */
[----:B------:R-:W-:Y:S01]  /*93f0*/  VIADD R89, R87, UR5 ;  /* 0x0000000557597c36 */ /* 0x000fe20008000000 */
[----:B------:R-:W1:Y:S03]  /*9400*/  @!P1 SYNCS.CCTL.IV [UR13+0x6008] ;  /* 0x00600800ff0099b1 */ /* 0x000e66000800000d */
[----:B------:R-:W-:Y:S01]  /*9410*/  VIADD R92, R89, UR5 ;  /* 0x00000005595c7c36 */ /* 0x000fe20008000000 */
[----:B------:R-:W-:Y:S01]  /*9420*/  NOP ;  /* 0x0000000000007918 */ /* 0x000fe20000000000 */
[----:B0-----:R-:W-:Y:S02]  /*9430*/  F2FP.SATFINITE.E5M2.F32.PACK_AB_MERGE_C R93, R5, R4, RZ ;  /* 0x00000004055d723e */ /* 0x001fe400048060ff */
[----:B------:R-:W-:Y:S02]  /*9440*/  IADD3 R4, P2, PT, R69, R2, RZ ;  /* 0x0000000245047210 */ /* 0x000fe40007f5e0ff */
[----:B------:R-:W-:Y:S01]  /*9450*/  F2FP.SATFINITE.E5M2.F32.PACK_AB_MERGE_C R7, R7, R6, RZ ;  /* 0x000000060707723e */ /* 0x000fe200048060ff */
[----:B------:R-:W-:Y:S01]  /*9460*/  VIADD R6, R0, 0x6 ;  /* 0x0000000600067836 */ /* 0x000fe20000000000 */
[----:B------:R-:W-:-:S02]  /*9470*/  LEA.HI.X.SX32 R5, R69, R3, 0x1, P2 ;  /* 0x0000000345057211 */ /* 0x000fc400010f0eff */
[-C--:B------:R-:W-:Y:S02]  /*9480*/  IADD3 R70, P2, PT, R73, R2.reuse, RZ ;  /* 0x0000000249467210 */ /* 0x080fe40007f5e0ff */
[-C--:B------:R-:W-:Y:S02]  /*9490*/  LEA.HI.X.SX32 R69, R71, R3.reuse, 0x1, P6 ;  /* 0x0000000347457211 */ /* 0x080fe400030f0eff */
[-C--:B------:R-:W-:Y:S02]  /*94a0*/  IADD3 R72, P6, PT, R75, R2.reuse, RZ ;  /* 0x000000024b487210 */ /* 0x080fe40007fde0ff */
[-C--:B------:R-:W-:Y:S02]  /*94b0*/  LEA.HI.X.SX32 R71, R73, R3.reuse, 0x1, P2 ;  /* 0x0000000349477211 */ /* 0x080fe400010f0eff */
[----:B------:R-:W-:Y:S02]  /*94c0*/  IADD3 R74, P2, PT, R76, R2, RZ ;  /* 0x000000024c4a7210 */ /* 0x000fe40007f5e0ff */
[----:B------:R-:W-:-:S02]  /*94d0*/  LEA.HI.X.SX32 R73, R75, R3, 0x1, P6 ;  /* 0x000000034b497211 */ /* 0x000fc400030f0eff */
[-C--:B------:R-:W-:Y:S02]  /*94e0*/  LEA.HI.X.SX32 R75, R76, R3.reuse, 0x1, P2 ;  /* 0x000000034c4b7211 */ /* 0x080fe400010f0eff */
[-C--:B------:R-:W-:Y:S02]  /*94f0*/  IADD3 R76, P1, PT, R77, R2.reuse, RZ ;  /* 0x000000024d4c7210 */ /* 0x080fe40007f3e0ff */
[-C--:B------:R-:W-:Y:S02]  /*9500*/  IADD3 R80, P6, PT, R81, R2.reuse, RZ ;  /* 0x0000000251507210 */ /* 0x080fe40007fde0ff */
[----:B------:R-:W-:Y:S02]  /*9510*/  IADD3 R78, P2, PT, R79, R2, RZ ;  /* 0x000000024f4e7210 */ /* 0x000fe40007f5e0ff */
[-C--:B------:R-:W-:Y:S02]  /*9520*/  LEA.HI.X.SX32 R77, R77, R3.reuse, 0x1, P1 ;  /* 0x000000034d4d7211 */ /* 0x080fe400008f0eff */
[----:B------:R-:W-:-:S02]  /*9530*/  LEA.HI.X.SX32 R81, R81, R3, 0x1, P6 ;  /* 0x0000000351517211 */ /* 0x000fc400030f0eff */
[-C--:B------:R-:W-:Y:S02]  /*9540*/  IADD3 R82, P1, PT, R83, R2.reuse, RZ ;  /* 0x0000000253527210 */ /* 0x080fe40007f3e0ff */
[----:B------:R-:W-:Y:S02]  /*9550*/  ISETP.LT.AND P6, PT, R0, UR19, !P0 ;  /* 0x0000001300007c0c */ /* 0x000fe4000c7c1270 */
[-C--:B------:R-:W-:Y:S02]  /*9560*/  LEA.HI.X.SX32 R79, R79, R3.reuse, 0x1, P2 ;  /* 0x000000034f4f7211 */ /* 0x080fe400010f0eff */
[-C--:B------:R-:W-:Y:S02]  /*9570*/  IADD3 R84, P2, PT, R85, R2.reuse, RZ ;  /* 0x0000000255547210 */ /* 0x080fe40007f5e0ff */
[----:B------:R-:W-:Y:S02]  /*9580*/  LEA.HI.X.SX32 R83, R83, R3, 0x1, P1 ;  /* 0x0000000353537211 */ /* 0x000fe400008f0eff */
[----:B------:R-:W-:-:S02]  /*9590*/  IADD3 R86, P1, PT, R87, R2, RZ ;  /* 0x0000000257567210 */ /* 0x000fc40007f3e0ff */
[-C--:B------:R-:W-:Y:S02]  /*95a0*/  LEA.HI.X.SX32 R85, R85, R3.reuse, 0x1, P2 ;  /* 0x0000000355557211 */ /* 0x080fe400010f0eff */
[-C--:B------:R-:W-:Y:S01]  /*95b0*/  IADD3 R88, P2, PT, R89, R2.reuse, RZ ;  /* 0x0000000259587210 */ /* 0x080fe20007f5e0ff */
[----:B------:R0:W-:Y:S01]  /*95c0*/  @P6 STG.E.U8 desc[UR26][R4.64], R93 ;  /* 0x0000005d04006986 */ /* 0x0001e2000c10111a */
[-C--:B------:R-:W-:Y:S02]  /*95d0*/  LEA.HI.X.SX32 R87, R87, R3.reuse, 0x1, P1 ;  /* 0x0000000357577211 */ /* 0x080fe400008f0eff */
[----:B------:R-:W-:Y:S02]  /*95e0*/  IADD3 R90, P1, PT, R92, R2, RZ ;  /* 0x000000025c5a7210 */ /* 0x000fe40007f3e0ff */
[----:B------:R-:W-:Y:S02]  /*95f0*/  PRMT R95, R93, 0x9910, RZ ;  /* 0x000099105d5f7816 */ /* 0x000fe400000000ff */
[----:B------:R-:W-:-:S02]  /*9600*/  LEA.HI.X.SX32 R89, R89, R3, 0x1, P2 ;  /* 0x0000000359597211 */ /* 0x000fc400010f0eff */
[----:B------:R-:W-:Y:S02]  /*9610*/  ISETP.LT.AND P2, PT, R91, UR19, !P0 ;  /* 0x000000135b007c0c */ /* 0x000fe4000c741270 */
[----:B------:R-:W-:Y:S01]  /*9620*/  LEA.HI.X.SX32 R91, R92, R3, 0x1, P1 ;  /* 0x000000035c5b7211 */ /* 0x000fe200008f0eff */
[----:B0-----:R-:W-:Y:S01]  /*9630*/  VIADD R4, R0, 0x9 ;  /* 0x0000000900047836 */ /* 0x001fe20000000000 */
[----:B------:R-:W-:Y:S01]  /*9640*/  SHF.R.S32.HI R95, RZ, 0x8, R95 ;  /* 0x00000008ff5f7819 */ /* 0x000fe2000001145f */
[----:B------:R-:W-:Y:S01]  /*9650*/  VIADD R92, R92, UR5 ;  /* 0x000000055c5c7c36 */ /* 0x000fe20008000000 */
[----:B------:R-:W-:Y:S01]  /*9660*/  ISETP.LT.AND P6, PT, R6, UR19, !P0 ;  /* 0x0000001306007c0c */ /* 0x000fe2000c7c1270 */
[----:B------:R-:W-:Y:S01]  /*9670*/  VIADD R6, R0, 0x7 ;  /* 0x0000000700067836 */ /* 0x000fe20000000000 */
[----:B------:R-:W-:Y:S01]  /*9680*/  ISETP.LT.AND P1, PT, R94, UR19, !P0 ;  /* 0x000000135e007c0c */ /* 0x000fe2000c721270 */
[----:B------:R-:W-:Y:S01]  /*9690*/  @P5 STG.E.U8 desc[UR26][R68.64], R95 ;  /* 0x0000005f44005986 */ /* 0x000fe2000c10111a */
[----:B------:R-:W-:-:S02]  /*96a0*/  PRMT R94, R7, 0x9910, RZ ;  /* 0x00009910075e7816 */ /* 0x000fc400000000ff */
[----:B------:R-:W-:Y:S01]  /*96b0*/  ISETP.LT.AND P5, PT, R6, UR19, !P0 ;  /* 0x0000001306007c0c */ /* 0x000fe2000c7a1270 */
[----:B------:R0:W-:Y:S01]  /*96c0*/  @P4 STG.E.U8 desc[UR26][R70.64], R7 ;  /* 0x0000000746004986 */ /* 0x0001e2000c10111a */
[----:B------:R-:W-:Y:S01]  /*96d0*/  F2FP.SATFINITE.E5M2.F32.PACK_AB_MERGE_C R9, R9, R8, RZ ;  /* 0x000000080909723e */ /* 0x000fe200048060ff */
[----:B------:R-:W-:Y:S01]  /*96e0*/  IMAD.MOV.U32 R6, RZ, RZ, R94 ;  /* 0x000000ffff067224 */ /* 0x000fe200078e005e */
[----:B------:R-:W-:Y:S01]  /*96f0*/  F2FP.SATFINITE.E5M2.F32.PACK_AB_MERGE_C R11, R11, R10, RZ ;  /* 0x0000000a0b0b723e */ /* 0x000fe200048060ff */
[C---:B------:R-:W-:Y:S01]  /*9700*/  VIADD R8, R0.reuse, 0x8 ;  /* 0x0000000800087836 */ /* 0x040fe20000000000 */
[----:B------:R-:W-:Y:S01]  /*9710*/  F2FP.SATFINITE.E5M2.F32.PACK_AB_MERGE_C R13, R13, R12, RZ ;  /* 0x0000000c0d0d723e */ /* 0x000fe200048060ff */
[----:B------:R-:W-:Y:S01]  /*9720*/  VIADD R12, R0, 0x13 ;  /* 0x00000013000c7836 */ /* 0x000fe20000000000 */
[----:B------:R-:W-:Y:S02]  /*9730*/  SHF.R.S32.HI R5, RZ, 0x8, R6 ;  /* 0x00000008ff057819 */ /* 0x000fe40000011406 */
[----:B------:R-:W-:-:S02]  /*9740*/  PRMT R6, R9, 0x9910, RZ ;  /* 0x0000991009067816 */ /* 0x000fc400000000ff */
[----:B------:R-:W-:Y:S01]  /*9750*/  ISETP.LT.AND P4, PT, R8, UR19, !P0 ;  /* 0x0000001308007c0c */ /* 0x000fe2000c781270 */
[----:B------:R2:W-:Y:S01]  /*9760*/  @P3 STG.E.U8 desc[UR26][R72.64], R5 ;  /* 0x0000000548003986 */ /* 0x0005e2000c10111a */
[----:B------:R-:W-:Y:S01]  /*9770*/  ISETP.LT.AND P3, PT, R4, UR19, !P0 ;  /* 0x0000001304007c0c */ /* 0x000fe2000c761270 */
[----:B------:R-:W-:Y:S01]  /*9780*/  IMAD.MOV.U32 R4, RZ, RZ, R6 ;  /* 0x000000ffff047224 */ /* 0x000fe200078e0006 */
[----:B------:R-:W-:Y:S01]  /*9790*/  F2FP.SATFINITE.E5M2.F32.PACK_AB_MERGE_C R15, R15, R14, RZ ;  /* 0x0000000e0f0f723e */ /* 0x000fe200048060ff */
[C---:B------:R-:W-:Y:S01]  /*97a0*/  VIADD R6, R0.reuse, 0xa ;  /* 0x0000000a00067836 */ /* 0x040fe20000000000 */
[----:B------:R-:W-:Y:S01]  /*97b0*/  @P2 STG.E.U8 desc[UR26][R74.64], R9 ;  /* 0x000000094a002986 */ /* 0x000fe2000c10111a */
[----:B------:R-:W-:Y:S01]  /*97c0*/  F2FP.SATFINITE.E5M2.F32.PACK_AB_MERGE_C R17, R17, R16, RZ ;  /* 0x000000101111723e */ /* 0x000fe200048060ff */
[C---:B------:R-:W-:Y:S01]  /*97d0*/  VIADD R8, R0.reuse, 0x12 ;  /* 0x0000001200087836 */ /* 0x040fe20000000000 */
[----:B0-----:R-:W-:Y:S01]  /*97e0*/  SHF.R.S32.HI R7, RZ, 0x8, R4 ;  /* 0x00000008ff077819 */ /* 0x001fe20000011404 */
[----:B------:R-:W-:Y:S01]  /*97f0*/  VIADD R4, R0, 0xb ;  /* 0x0000000b00047836 */ /* 0x000fe20000000000 */
[----:B------:R-:W-:Y:S01]  /*9800*/  ISETP.LT.AND P2, PT, R6, UR19, !P0 ;  /* 0x0000001306007c0c */ /* 0x000fe2000c741270 */
[----:B------:R-:W-:Y:S01]  /*9810*/  VIADD R16, R0, 0x3e ;  /* 0x0000003e00107836 */ /* 0x000fe20000000000 */
[----:B------:R-:W-:Y:S01]  /*9820*/  PRMT R6, R11, 0x9910, RZ ;  /* 0x000099100b067816 */ /* 0x000fe200000000ff */
[----:B------:R0:W-:Y:S01]  /*9830*/  @P1 STG.E.U8 desc[UR26][R76.64], R7 ;  /* 0x000000074c001986 */ /* 0x0001e2000c10111a */
[----:B------:R-:W-:Y:S01]  /*9840*/  ISETP.LT.AND P1, PT, R4, UR19, !P0 ;  /* 0x0000001304007c0c */ /* 0x000fe2000c721270 */
[----:B------:R-:W-:Y:S01]  /*9850*/  VIADD R4, R0, 0xc ;  /* 0x0000000c00047836 */ /* 0x000fe20000000000 */
[----:B------:R-:W-:Y:S01]  /*9860*/  F2FP.SATFINITE.E5M2.F32.PACK_AB_MERGE_C R19, R19, R18, RZ ;  /* 0x000000121313723e */ /* 0x000fe200048060ff */
[----:B--2---:R-:W-:Y:S01]  /*9870*/  IMAD.MOV.U32 R5, RZ, RZ, R6 ;  /* 0x000000ffff057224 */ /* 0x004fe200078e0006 */
[----:B------:R2:W-:Y:S01]  /*9880*/  @P6 STG.E.U8 desc[UR26][R78.64], R11 ;  /* 0x0000000b4e006986 */ /* 0x0005e2000c10111a */
[----:B------:R-:W-:-:S02]  /*9890*/  PRMT R6, R13, 0x9910, RZ ;  /* 0x000099100d067816 */ /* 0x000fc400000000ff */
[----:B------:R-:W-:Y:S01]  /*98a0*/  ISETP.LT.AND P6, PT, R4, UR19, !P0 ;  /* 0x0000001304007c0c */ /* 0x000fe2000c7c1270 */
[C---:B------:R-:W-:Y:S01]  /*98b0*/  VIADD R4, R0.reuse, 0xd ;  /* 0x0000000d00047836 */ /* 0x040fe20000000000 */
[----:B------:R-:W-:Y:S01]  /*98c0*/  SHF.R.S32.HI R5, RZ, 0x8, R5 ;  /* 0x00000008ff057819 */ /* 0x000fe20000011405 */
[----:B0-----:R-:W-:Y:S01]  /*98d0*/  IMAD.MOV.U32 R7, RZ, RZ, R6 ;  /* 0x000000ffff077224 */ /* 0x001fe200078e0006 */
[----:B------:R-:W-:Y:S01]  /*98e0*/  PRMT R9, R15, 0x9910, RZ ;  /* 0x000099100f097816 */ /* 0x000fe200000000ff */
[----:B------:R-:W-:Y:S02]  /*98f0*/  VIADD R6, R0, 0x11 ;  /* 0x0000001100067836 */ /* 0x000fe40000000000 */
[----:B------:R-:W-:Y:S01]  /*9900*/  @P5 STG.E.U8 desc[UR26][R80.64], R5 ;  /* 0x0000000550005986 */ /* 0x000fe2000c10111a */
[----:B------:R-:W-:Y:S01]  /*9910*/  ISETP.LT.AND P5, PT, R4, UR19, !P0 ;  /* 0x0000001304007c0c */ /* 0x000fe2000c7a1270 */
[----:B------:R-:W-:Y:S01]  /*9920*/  VIADD R4, R0, 0xe ;  /* 0x0000000e00047836 */ /* 0x000fe20000000000 */
[----:B------:R-:W-:Y:S01]  /*9930*/  SHF.R.S32.HI R7, RZ, 0x8, R7 ;  /* 0x00000008ff077819 */ /* 0x000fe20000011407 */
[----:B------:R0:W-:Y:S01]  /*9940*/  @P4 STG.E.U8 desc[UR26][R82.64], R13 ;  /* 0x0000000d52004986 */ /* 0x0001e2000c10111a */
[----:B------:R-:W-:-:S02]  /*9950*/  SHF.R.S32.HI R9, RZ, 0x8, R9 ;  /* 0x00000008ff097819 */ /* 0x000fc40000011409 */
[----:B------:R-:W-:Y:S01]  /*9960*/  ISETP.LT.AND P4, PT, R4, UR19, !P0 ;  /* 0x0000001304007c0c */ /* 0x000fe2000c781270 */
[----:B------:R-:W-:Y:S01]  /*9970*/  VIADD R4, R0, 0xf ;  /* 0x0000000f00047836 */ /* 0x000fe20000000000 */
[----:B------:R3:W-:Y:S01]  /*9980*/  @P3 STG.E.U8 desc[UR26][R84.64], R7 ;  /* 0x0000000754003986 */ /* 0x0007e2000c10111a */
[----:B--2---:R-:W-:Y:S02]  /*9990*/  PRMT R11, R17, 0x9910, RZ ;  /* 0x00009910110b7816 */ /* 0x004fe400000000ff */
[----:B------:R-:W-:Y:S01]  /*99a0*/  F2FP.SATFINITE.E5M2.F32.PACK_AB_MERGE_C R21, R21, R20, RZ ;  /* 0x000000141515723e */ /* 0x000fe200048060ff */
[----:B------:R-:W-:Y:S01]  /*99b0*/  @P2 STG.E.U8 desc[UR26][R86.64], R15 ;  /* 0x0000000f56002986 */ /* 0x000fe2000c10111a */
[----:B------:R-:W-:Y:S01]  /*99c0*/  ISETP.LT.AND P3, PT, R4, UR19, !P0 ;  /* 0x0000001304007c0c */ /* 0x000fe2000c761270 */
[----:B------:R-:W-:Y:S01]  /*99d0*/  VIADD R4, R0, 0x10 ;  /* 0x0000001000047836 */ /* 0x000fe20000000000 */
[----:B------:R-:W-:Y:S01]  /*99e0*/  SHF.R.S32.HI R11, RZ, 0x8, R11 ;  /* 0x00000008ff0b7819 */ /* 0x000fe2000001140b */
[----:B------:R2:W-:Y:S01]  /*99f0*/  @P1 STG.E.U8 desc[UR26][R88.64], R9 ;  /* 0x0000000958001986 */ /* 0x0005e2000c10111a */
[----:B0-----:R-:W-:-:S02]  /*9a00*/  PRMT R13, R19, 0x9910, RZ ;  /* 0x00009910130d7816 */ /* 0x001fc400000000ff */
[----:B------:R-:W-:Y:S01]  /*9a10*/  ISETP.LT.AND P2, PT, R4, UR19, !P0 ;  /* 0x0000001304007c0c */ /* 0x000fe2000c741270 */
[----:B------:R-:W-:Y:S01]  /*9a20*/  @P6 STG.E.U8 desc[UR26][R90.64], R17 ;  /* 0x000000115a006986 */ /* 0x000fe2000c10111a */
[CC--:B------:R-:W-:Y:S02]  /*9a30*/  IADD3 R4, P1, PT, R92.reuse, R2.reuse, RZ ;  /* 0x000000025c047210 */ /* 0x0c0fe40007f3e0ff */
[----:B------:R-:W-:Y:S02]  /*9a40*/  SHF.R.S32.HI R13, RZ, 0x8, R13 ;  /* 0x00000008ff0d7819 */ /* 0x000fe4000001140d */
[C---:B------:R-:W-:Y:S01]  /*9a50*/  LEA.HI.X.SX32 R5, R92.reuse, R3, 0x1, P1 ;  /* 0x000000035c057211 */ /* 0x040fe200008f0eff */
[----:B------:R-:W-:Y:S01]  /*9a60*/  VIADD R92, R92, UR5 ;  /* 0x000000055c5c7c36 */ /* 0x000fe20008000000 */
[----:B------:R-:W-:Y:S02]  /*9a70*/  ISETP.LT.AND P1, PT, R6, UR19, !P0 ;  /* 0x0000001306007c0c */ /* 0x000fe4000c721270 */
[----:B------:R-:W-:Y:S01]  /*9a80*/  PRMT R14, R21, 0x9910, RZ ;  /* 0x00009910150e7816 */ /* 0x000fe200000000ff */
[----:B------:R0:W-:Y:S01]  /*9a90*/  @P5 STG.E.U8 desc[UR26][R4.64], R11 ;  /* 0x0000000b04005986 */ /* 0x0001e2000c10111a */
[C---:B------:R-:W-:Y:S01]  /*9aa0*/  IADD3 R6, P5, PT, R92.reuse, R2, RZ ;  /* 0x000000025c067210 */ /* 0x040fe20007fbe0ff */
[----:B------:R-:W-:Y:S01]  /*9ab0*/  VIADD R10, R92, UR5 ;  /* 0x000000055c0a7c36 */ /* 0x000fe20008000000 */
[----:B------:R-:W-:-:S02]  /*9ac0*/  F2FP.SATFINITE.E5M2.F32.PACK_AB_MERGE_C R23, R23, R22, RZ ;  /* 0x000000161717723e */ /* 0x000fc400048060ff */
[-C--:B---3--:R-:W-:Y:S02]  /*9ad0*/  LEA.HI.X.SX32 R7, R92, R3.reuse, 0x1, P5 ;  /* 0x000000035c077211 */ /* 0x088fe400028f0eff */
[----:B------:R-:W-:Y:S02]  /*9ae0*/  ISETP.LT.AND P5, PT, R8, UR19, !P0 ;  /* 0x0000001308007c0c */ /* 0x000fe4000c7a1270 */
[----:B------:R-:W-:Y:S01]  /*9af0*/  IADD3 R8, P6, PT, R10, R2, RZ ;  /* 0x000000020a087210 */ /* 0x000fe20007fde0ff */
[----:B------:R3:W-:Y:S01]  /*9b00*/  @P4 STG.E.U8 desc[UR26][R6.64], R19 ;  /* 0x0000001306004986 */ /* 0x0007e2000c10111a */
[----:B------:R-:W-:Y:S01]  /*9b10*/  ISETP.LT.AND P4, PT, R12, UR19, !P0 ;  /* 0x000000130c007c0c */ /* 0x000fe2000c781270 */
[----:B------:R-:W-:Y:S01]  /*9b20*/  VIADD R12, R0, 0x14 ;  /* 0x00000014000c7836 */ /* 0x000fe20000000000 */
[C---:B--2---:R-:W-:Y:S01]  /*9b30*/  LEA.HI.X.SX32 R9, R10.reuse, R3, 0x1, P6 ;  /* 0x000000030a097211 */ /* 0x044fe200030f0eff */
[----:B------:R-:W-:Y:S01]  /*9b40*/  VIADD R10, R10, UR5 ;  /* 0x000000050a0a7c36 */ /* 0x000fe20008000000 */
[----:B------:R-:W-:-:S02]  /*9b50*/  F2FP.SATFINITE.E5M2.F32.PACK_AB_MERGE_C R25, R25, R24, RZ ;  /* 0x000000181919723e */ /* 0x000fc400048060ff */
[----:B------:R-:W-:Y:S01]  /*9b60*/  F2FP.SATFINITE.E5M2.F32.PACK_AB_MERGE_C R27, R27, R26, RZ ;  /* 0x0000001a1b1b723e */ /* 0x000fe200048060ff */
[----:B------:R2:W-:Y:S01]  /*9b70*/  @P3 STG.E.U8 desc[UR26][R8.64], R13 ;  /* 0x0000000d08003986 */ /* 0x0005e2000c10111a */
[C---:B0-----:R-:W-:Y:S01]  /*9b80*/  IADD3 R4, P3, PT, R10.reuse, R2, RZ ;  /* 0x000000020a047210 */ /* 0x041fe20007f7e0ff */
[C---:B------:R-:W-:Y:S01]  /*9b90*/  VIADD R11, R10.reuse, UR5 ;  /* 0x000000050a0b7c36 */ /* 0x040fe20008000000 */
[----:B------:R-:W-:Y:S02]  /*9ba0*/  F2FP.SATFINITE.E5M2.F32.PACK_AB_MERGE_C R29, R29, R28, RZ ;  /* 0x0000001c1d1d723e */ /* 0x000fe400048060ff */
[-C--:B------:R-:W-:Y:S01]  /*9bb0*/  LEA.HI.X.SX32 R5, R10, R3.reuse, 0x1, P3 ;  /* 0x000000030a057211 */ /* 0x080fe200018f0eff */
[----:B------:R-:W-:Y:S01]  /*9bc0*/  IMAD.MOV.U32 R10, RZ, RZ, R14 ;  /* 0x000000ffff0a7224 */ /* 0x000fe200078e000e */
[----:B---3--:R-:W-:Y:S02]  /*9bd0*/  IADD3 R6, P6, PT, R11, R2, RZ ;  /* 0x000000020b067210 */ /* 0x008fe40007fde0ff */
[----:B------:R-:W-:Y:S01]  /*9be0*/  PRMT R14, R23, 0x9910, RZ ;  /* 0x00009910170e7816 */ /* 0x000fe200000000ff */
[----:B------:R0:W-:Y:S01]  /*9bf0*/  @P2 STG.E.U8 desc[UR26][R4.64], R21 ;  /* 0x0000001504002986 */ /* 0x0001e2000c10111a */
[C---:B------:R-:W-:Y:S01]  /*9c00*/  LEA.HI.X.SX32 R7, R11.reuse, R3, 0x1, P6 ;  /* 0x000000030b077211 */ /* 0x040fe200030f0eff */
[----:B------:R-:W-:Y:S01]  /*9c10*/  VIADD R11, R11, UR5 ;  /* 0x000000050b0b7c36 */ /* 0x000fe20008000000 */
[----:B--2---:R-:W-:-:S02]  /*9c20*/  SHF.R.S32.HI R13, RZ, 0x8, R10 ;  /* 0x00000008ff0d7819 */ /* 0x004fc4000001140a */
[----:B------:R-:W-:Y:S01]  /*9c30*/  ISETP.LT.AND P3, PT, R12, UR19, !P0 ;  /* 0x000000130c007c0c */ /* 0x000fe2000c761270 */
[----:B------:R-:W-:Y:S01]  /*9c40*/  VIADD R10, R11, UR5 ;  /* 0x000000050b0a7c36 */ /* 0x000fe20008000000 */
[----:B------:R-:W-:Y:S01]  /*9c50*/  F2FP.SATFINITE.E5M2.F32.PACK_AB_MERGE_C R31, R31, R30, RZ ;  /* 0x0000001e1f1f723e */ /* 0x000fe200048060ff */
[----:B------:R2:W-:Y:S01]  /*9c60*/  @P1 STG.E.U8 desc[UR26][R6.64], R13 ;  /* 0x0000000d06001986 */ /* 0x0005e2000c10111a */
[----:B------:R-:W-:Y:S01]  /*9c70*/  IADD3 R8, P1, PT, R11, R2, RZ ;  /* 0x000000020b087210 */ /* 0x000fe20007f3e0ff */
[----:B------:R-:W-:Y:S01]  /*9c80*/  VIADD R12, R0, 0x15 ;  /* 0x00000015000c7836 */ /* 0x000fe20000000000 */
[----:B------:R-:W-:Y:S02]  /*9c90*/  F2FP.SATFINITE.E5M2.F32.PACK_AB_MERGE_C R33, R33, R32, RZ ;  /* 0x000000202121723e */ /* 0x000fe400048060ff */
[----:B------:R-:W-:Y:S01]  /*9ca0*/  LEA.HI.X.SX32 R9, R11, R3, 0x1, P1 ;  /* 0x000000030b097211 */ /* 0x000fe200008f0eff */
[----:B------:R-:W-:Y:S01]  /*9cb0*/  IMAD.MOV.U32 R11, RZ, RZ, R14 ;  /* 0x000000ffff0b7224 */ /* 0x000fe200078e000e */
[----:B0-----:R-:W-:-:S02]  /*9cc0*/  IADD3 R4, P6, PT, R10, R2, RZ ;  /* 0x000000020a047210 */ /* 0x001fc40007fde0ff */
[----:B------:R-:W-:Y:S01]  /*9cd0*/  PRMT R14, R25, 0x9910, RZ ;  /* 0x00009910190e7816 */ /* 0x000fe200000000ff */
[----:B------:R0:W-:Y:S01]  /*9ce0*/  @P5 STG.E.U8 desc[UR26][R8.64], R23 ;  /* 0x0000001708005986 */ /* 0x0001e2000c10111a */
[C---:B------:R-:W-:Y:S01]  /*9cf0*/  LEA.HI.X.SX32 R5, R10.reuse, R3, 0x1, P6 ;  /* 0x000000030a057211 */ /* 0x040fe200030f0eff */
[----:B------:R-:W-:Y:S01]  /*9d00*/  VIADD R10, R10, UR5 ;  /* 0x000000050a0a7c36 */ /* 0x000fe20008000000 */
[----:B--2---:R-:W-:Y:S02]  /*9d10*/  SHF.R.S32.HI R13, RZ, 0x8, R11 ;  /* 0x00000008ff0d7819 */ /* 0x004fe4000001140b */
[----:B------:R-:W-:Y:S01]  /*9d20*/  ISETP.LT.AND P2, PT, R12, UR19, !P0 ;  /* 0x000000130c007c0c */ /* 0x000fe2000c741270 */
[C---:B------:R-:W-:Y:S01]  /*9d30*/  VIADD R11, R10.reuse, UR5 ;  /* 0x000000050a0b7c36 */ /* 0x040fe20008000000 */
[----:B------:R-:W-:Y:S01]  /*9d40*/  F2FP.SATFINITE.E5M2.F32.PACK_AB_MERGE_C R35, R35, R34, RZ ;  /* 0x000000222323723e */ /* 0x000fe200048060ff */
[----:B------:R2:W-:Y:S01]  /*9d50*/  @P4 STG.E.U8 desc[UR26][R4.64], R13 ;  /* 0x0000000d04004986 */ /* 0x0005e2000c10111a */
[----:B------:R-:W-:Y:S01]  /*9d60*/  IADD3 R6, P4, PT, R10, R2, RZ ;  /* 0x000000020a067210 */ /* 0x000fe20007f9e0ff */
[----:B------:R-:W-:Y:S01]  /*9d70*/  VIADD R12, R0, 0x16 ;  /* 0x00000016000c7836 */ /* 0x000fe20000000000 */
[----:B------:R-:W-:-:S02]  /*9d80*/  F2FP.SATFINITE.E5M2.F32.PACK_AB_MERGE_C R37, R37, R36, RZ ;  /* 0x000000242525723e */ /* 0x000fc400048060ff */
[-C--:B------:R-:W-:Y:S01]  /*9d90*/  LEA.HI.X.SX32 R7, R10, R3.reuse, 0x1, P4 ;  /* 0x000000030a077211 */ /* 0x080fe200020f0eff */
[----:B------:R-:W-:Y:S01]  /*9da0*/  IMAD.MOV.U32 R10, RZ, RZ, R14 ;  /* 0x000000ffff0a7224 */ /* 0x000fe200078e000e */
[CC--:B0-----:R-:W-:Y:S02]  /*9db0*/  IADD3 R8, P6, PT, R11.reuse, R2.reuse, RZ ;  /* 0x000000020b087210 */ /* 0x0c1fe40007fde0ff */
[----:B------:R-:W-:Y:S01]  /*9dc0*/  ISETP.LT.AND P1, PT, R12, UR19, !P0 ;  /* 0x000000130c007c0c */ /* 0x000fe2000c721270 */
[----:B------:R-:W-:Y:S01]  /*9dd0*/  VIADD R12, R0, 0x17 ;  /* 0x00000017000c7836 */ /* 0x000fe20000000000 */
[C---:B------:R-:W-:Y:S01]  /*9de0*/  LEA.HI.X.SX32 R9, R11.reuse, R3, 0x1, P6 ;  /* 0x000000030b097211 */ /* 0x040fe200030f0eff */
[----:B------:R-:W-:Y:S01]  /*9df0*/  VIADD R11, R11, UR5 ;  /* 0x000000050b0b7c36 */ /* 0x000fe20008000000 */
[----:B--2---:R-:W-:Y:S01]  /*9e00*/  SHF.R.S32.HI R13, RZ, 0x8, R10 ;  /* 0x00000008ff0d7819 */ /* 0x004fe2000001140a */
[----:B------:R0:W-:Y:S01]  /*9e10*/  @P3 STG.E.U8 desc[UR26][R6.64], R25 ;  /* 0x0000001906003986 */ /* 0x0001e2000c10111a */
[----:B------:R-:W-:Y:S01]  /*9e20*/  PRMT R14, R27, 0x9910, RZ ;  /* 0x000099101b0e7816 */ /* 0x000fe200000000ff */
[C---:B------:R-:W-:Y:S01]  /*9e30*/  VIADD R10, R11.reuse, UR5 ;  /* 0x000000050b0a7c36 */ /* 0x040fe20008000000 */
[----:B------:R-:W-:Y:S01]  /*9e40*/  ISETP.LT.AND P5, PT, R12, UR19, !P0 ;  /* 0x000000130c007c0c */ /* 0x000fe2000c7a1270 */
[----:B------:R2:W-:Y:S01]  /*9e50*/  @P2 STG.E.U8 desc[UR26][R8.64], R13 ;  /* 0x0000000d08002986 */ /* 0x0005e2000c10111a */
[----:B------:R-:W-:Y:S01]  /*9e60*/  IADD3 R4, P2, PT, R11, R2, RZ ;  /* 0x000000020b047210 */ /* 0x000fe20007f5e0ff */
[----:B------:R-:W-:Y:S01]  /*9e70*/  VIADD R12, R0, 0x18 ;  /* 0x00000018000c7836 */ /* 0x000fe20000000000 */
[----:B------:R-:W-:-:S02]  /*9e80*/  F2FP.SATFINITE.E5M2.F32.PACK_AB_MERGE_C R39, R39, R38, RZ ;  /* 0x000000262727723e */ /* 0x000fc400048060ff */
[-C--:B------:R-:W-:Y:S01]  /*9e90*/  LEA.HI.X.SX32 R5, R11, R3.reuse, 0x1, P2 ;  /* 0x000000030b057211 */ /* 0x080fe200010f0eff */
[----:B------:R-:W-:Y:S01]  /*9ea0*/  IMAD.MOV.U32 R11, RZ, RZ, R14 ;  /* 0x000000ffff0b7224 */ /* 0x000fe200078e000e */
[----:B------:R-:W-:Y:S01]  /*9eb0*/  ISETP.LT.AND P4, PT, R12, UR19, !P0 ;  /* 0x000000130c007c0c */ /* 0x000fe2000c781270 */
[----:B------:R-:W-:Y:S01]  /*9ec0*/  VIADD R12, R0, 0x19 ;  /* 0x00000019000c7836 */ /* 0x000fe20000000000 */
[C---:B0-----:R-:W-:Y:S01]  /*9ed0*/  IADD3 R6, P6, PT, R10.reuse, R2, RZ ;  /* 0x000000020a067210 */ /* 0x041fe20007fde0ff */
[----:B------:R0:W-:Y:S01]  /*9ee0*/  @P1 STG.E.U8 desc[UR26][R4.64], R27 ;  /* 0x0000001b04001986 */ /* 0x0001e2000c10111a */
[----:B------:R-:W-:Y:S02]  /*9ef0*/  PRMT R14, R29, 0x9910, RZ ;  /* 0x000099101d0e7816 */ /* 0x000fe400000000ff */
[C---:B------:R-:W-:Y:S01]  /*9f00*/  LEA.HI.X.SX32 R7, R10.reuse, R3, 0x1, P6 ;  /* 0x000000030a077211 */ /* 0x040fe200030f0eff */
[----:B------:R-:W-:Y:S01]  /*9f10*/  VIADD R10, R10, UR5 ;  /* 0x000000050a0a7c36 */ /* 0x000fe20008000000 */
[----:B--2---:R-:W-:-:S02]  /*9f20*/  SHF.R.S32.HI R13, RZ, 0x8, R11 ;  /* 0x00000008ff0d7819 */ /* 0x004fc4000001140b */
[----:B------:R-:W-:Y:S01]  /*9f30*/  ISETP.LT.AND P3, PT, R12, UR19, !P0 ;  /* 0x000000130c007c0c */ /* 0x000fe2000c761270 */
[C---:B------:R-:W-:Y:S01]  /*9f40*/  VIADD R11, R10.reuse, UR5 ;  /* 0x000000050a0b7c36 */ /* 0x040fe20008000000 */
[----:B------:R-:W-:Y:S01]  /*9f50*/  F2FP.SATFINITE.E5M2.F32.PACK_AB_MERGE_C R41, R41, R40, RZ ;  /* 0x000000282929723e */ /* 0x000fe200048060ff */
[----:B------:R2:W-:Y:S01]  /*9f60*/  @P5 STG.E.U8 desc[UR26][R6.64], R13 ;  /* 0x0000000d06005986 */ /* 0x0005e2000c10111a */
[-C--:B------:R-:W-:Y:S01]  /*9f70*/  IADD3 R8, P5, PT, R10, R2.reuse, RZ ;  /* 0x000000020a087210 */ /* 0x080fe20007fbe0ff */
[----:B------:R-:W-:Y:S01]  /*9f80*/  VIADD R12, R0, 0x1a ;  /* 0x0000001a000c7836 */ /* 0x000fe20000000000 */
[C---:B0-----:R-:W-:Y:S02]  /*9f90*/  IADD3 R4, P6, PT, R11.reuse, R2, RZ ;  /* 0x000000020b047210 */ /* 0x041fe40007fde0ff */
[-C--:B------:R-:W-:Y:S01]  /*9fa0*/  LEA.HI.X.SX32 R9, R10, R3.reuse, 0x1, P5 ;  /* 0x000000030a097211 */ /* 0x080fe200028f0eff */
[----:B------:R-:W-:Y:S01]  /*9fb0*/  IMAD.MOV.U32 R10, RZ, RZ, R14 ;  /* 0x000000ffff0a7224 */ /* 0x000fe200078e000e */
[C---:B------:R-:W-:Y:S01]  /*9fc0*/  LEA.HI.X.SX32 R5, R11.reuse, R3, 0x1, P6 ;  /* 0x000000030b057211 */ /* 0x040fe200030f0eff */
[----:B------:R-:W-:Y:S01]  /*9fd0*/  VIADD R11, R11, UR5 ;  /* 0x000000050b0b7c36 */ /* 0x000fe20008000000 */
[----:B------:R-:W-:Y:S01]  /*9fe0*/  ISETP.LT.AND P2, PT, R12, UR19, !P0 ;  /* 0x000000130c007c0c */ /* 0x000fe2000c741270 */
[----:B------:R-:W-:Y:S01]  /*9ff0*/  VIADD R12, R0, 0x1b ;  /* 0x0000001b000c7836 */ /* 0x000fe20000000000 */
[----:B------:R0:W-:Y:S01]  /*a000*/  @P4 STG.E.U8 desc[UR26][R8.64], R29 ;  /* 0x0000001d08004986 */ /* 0x0001e2000c10111a */
[----:B--2---:R-:W-:Y:S01]  /*a010*/  SHF.R.S32.HI R13, RZ, 0x8, R10 ;  /* 0x00000008ff0d7819 */ /* 0x004fe2000001140a */
[----:B------:R-:W-:Y:S01]  /*a020*/  VIADD R10, R11, UR5 ;  /* 0x000000050b0a7c36 */ /* 0x000fe20008000000 */
[----:B------:R-:W-:-:S02]  /*a030*/  PRMT R14, R31, 0x9910, RZ ;  /* 0x000099101f0e7816 */ /* 0x000fc400000000ff */
[----:B------:R-:W-:Y:S01]  /*a040*/  ISETP.LT.AND P1, PT, R12, UR19, !P0 ;  /* 0x000000130c007c0c */ /* 0x000fe2000c721270 */
[----:B------:R2:W-:Y:S01]  /*a050*/  @P3 STG.E.U8 desc[UR26][R4.64], R13 ;  /* 0x0000000d04003986 */ /* 0x0005e2000c10111a */
[----:B------:R-:W-:Y:S01]  /*a060*/  IADD3 R6, P3, PT, R11, R2, RZ ;  /* 0x000000020b067210 */ /* 0x000fe20007f7e0ff */
[----:B------:R-:W-:Y:S01]  /*a070*/  VIADD R12, R0, 0x1c ;  /* 0x0000001c000c7836 */ /* 0x000fe20000000000 */
[----:B------:R-:W-:Y:S02]  /*a080*/  F2FP.SATFINITE.E5M2.F32.PACK_AB_MERGE_C R43, R43, R42, RZ ;  /* 0x0000002a2b2b723e */ /* 0x000fe400048060ff */
[-C--:B------:R-:W-:Y:S01]  /*a090*/  LEA.HI.X.SX32 R7, R11, R3.reuse, 0x1, P3 ;  /* 0x000000030b077211 */ /* 0x080fe200018f0eff */
[----:B------:R-:W-:Y:S01]  /*a0a0*/  IMAD.MOV.U32 R11, RZ, RZ, R14 ;  /* 0x000000ffff0b7224 */ /* 0x000fe200078e000e */
[-C--:B0-----:R-:W-:Y:S02]  /*a0b0*/  IADD3 R8, P6, PT, R10, R2.reuse, RZ ;  /* 0x000000020a087210 */ /* 0x081fe40007fde0ff */
[----:B------:R-:W-:Y:S01]  /*a0c0*/  ISETP.LT.AND P5, PT, R12, UR19, !P0 ;  /* 0x000000130c007c0c */ /* 0x000fe2000c7a1270 */
[----:B------:R-:W-:Y:S01]  /*a0d0*/  VIADD R12, R0, 0x1d ;  /* 0x0000001d000c7836 */ /* 0x000fe20000000000 */
[C---:B------:R-:W-:Y:S01]  /*a0e0*/  LEA.HI.X.SX32 R9, R10.reuse, R3, 0x1, P6 ;  /* 0x000000030a097211 */ /* 0x040fe200030f0eff */
[----:B------:R-:W-:Y:S01]  /*a0f0*/  VIADD R10, R10, UR5 ;  /* 0x000000050a0a7c36 */ /* 0x000fe20008000000 */
[----:B--2---:R-:W-:Y:S01]  /*a100*/  SHF.R.S32.HI R13, RZ, 0x8, R11 ;  /* 0x00000008ff0d7819 */ /* 0x004fe2000001140b */
[----:B------:R0:W-:Y:S01]  /*a110*/  @P2 STG.E.U8 desc[UR26][R6.64], R31 ;  /* 0x0000001f06002986 */ /* 0x0001e2000c10111a */
[----:B------:R-:W-:Y:S01]  /*a120*/  PRMT R14, R33, 0x9910, RZ ;  /* 0x00009910210e7816 */ /* 0x000fe200000000ff */
[----:B------:R-:W-:Y:S01]  /*a130*/  VIADD R11, R10, UR5 ;  /* 0x000000050a0b7c36 */ /* 0x000fe20008000000 */
        /* <DEDUP_REMOVED lines=9> */
[----:B0-----:R-:W-:Y:S01]  /*a1d0*/  IADD3 R6, P6, PT, R11, R2, RZ ;  /* 0x000000020b067210 */ /* 0x001fe20007fde0ff */
[----:B------:R0:W-:Y:S01]  /*a1e0*/  @P5 STG.E.U8 desc[UR26][R4.64], R33 ;  /* 0x0000002104005986 */ /* 0x0001e2000c10111a */
[----:B------:R-:W-:Y:S02]  /*a1f0*/  PRMT R14, R35, 0x9910, RZ ;  /* 0x00009910230e7816 */ /* 0x000fe400000000ff */
[C---:B------:R-:W-:Y:S01]  /*a200*/  LEA.HI.X.SX32 R7, R11.reuse, R3, 0x1, P6 ;  /* 0x000000030b077211 */ /* 0x040fe200030f0eff */
[----:B------:R-:W-:Y:S01]  /*a210*/  VIADD R11, R11, UR5 ;  /* 0x000000050b0b7c36 */ /* 0x000fe20008000000 */
[----:B--2---:R-:W-:-:S02]  /*a220*/  SHF.R.S32.HI R13, RZ, 0x8, R10 ;  /* 0x00000008ff0d7819 */ /* 0x004fc4000001140a */
[----:B------:R-:W-:Y:S01]  /*a230*/  ISETP.LT.AND P2, PT, R12, UR19, !P0 ;  /* 0x000000130c007c0c */ /* 0x000fe2000c741270 */
[----:B------:R-:W-:Y:S01]  /*a240*/  VIADD R10, R11, UR5 ;  /* 0x000000050b0a7c36 */ /* 0x000fe20008000000 */
[----:B------:R-:W-:Y:S01]  /*a250*/  F2FP.SATFINITE.E5M2.F32.PACK_AB_MERGE_C R47, R47, R46, RZ ;  /* 0x0000002e2f2f723e */ /* 0x000fe200048060ff */
[----:B------:R2:W-:Y:S01]  /*a260*/  @P4 STG.E.U8 desc[UR26][R6.64], R13 ;  /* 0x0000000d06004986 */ /* 0x0005e2000c10111a */
[CC--:B------:R-:W-:Y:S01]  /*a270*/  IADD3 R8, P4, PT, R11.reuse, R2.reuse, RZ ;  /* 0x000000020b087210 */ /* 0x0c0fe20007f9e0ff */
        /* <DEDUP_REMOVED lines=128> */
[----:B------:R-:W-:-:S02]  /*aa80*/  PRMT R15, R61, 0x9910, RZ ;  /* 0x000099103d0f7816 */ /* 0x000fc400000000ff */
        /* <DEDUP_REMOVED lines=12> */
[----:B------:R-:W-:Y:S01]  /*ab50*/  SHF.R.S32.HI R15, RZ, 0x8, R15 ;  /* 0x00000008ff0f7819 */ /* 0x000fe2000001140f */
        /* <DEDUP_REMOVED lines=51> */
[CC--:B0-----:R-:W-:Y:S02]  /*ae90*/  IADD3 R4, P6, PT, R10.reuse, R2.reuse, RZ ;  /* 0x000000020a047210 */ /* 0x0c1fe40007fde0ff */
[-C--:B------:R-:W-:Y:S01]  /*aea0*/  LEA.HI.X.SX32 R9, R11, R3.reuse, 0x1, P5 ;  /* 0x000000030b097211 */ /* 0x080fe200028f0eff */
[----:B------:R-:W-:Y:S01]  /*aeb0*/  IMAD.MOV.U32 R11, RZ, RZ, R14 ;  /* 0x000000ffff0b7224 */ /* 0x000fe200078e000e */
[CC--:B------:R-:W-:Y:S01]  /*aec0*/  LEA.HI.X.SX32 R5, R10.reuse, R3.reuse, 0x1, P6 ;  /* 0x000000030a057211 */ /* 0x0c0fe200030f0eff */
[----:B------:R-:W-:Y:S01]  /*aed0*/  VIADD R10, R10, UR5 ;  /* 0x000000050a0a7c36 */ /* 0x000fe20008000000 */
[----:B------:R-:W-:Y:S01]  /*aee0*/  ISETP.LT.AND P2, PT, R12, UR19, !P0 ;  /* 0x000000130c007c0c */ /* 0x000fe2000c741270 */
[C---:B------:R-:W-:Y:S01]  /*aef0*/  VIADD R12, R0.reuse, 0x39 ;  /* 0x00000039000c7836 */ /* 0x040fe20000000000 */
[----:B------:R0:W-:Y:S01]  /*af00*/  @P4 STG.E.U8 desc[UR26][R8.64], R59 ;  /* 0x0000003b08004986 */ /* 0x0001e2000c10111a */
[----:B--2---:R-:W-:Y:S01]  /*af10*/  SHF.R.S32.HI R13, RZ, 0x8, R11 ;  /* 0x00000008ff0d7819 */ /* 0x004fe2000001140b */
[----:B------:R-:W-:Y:S01]  /*af20*/  VIADD R7, R0, 0x3c ;  /* 0x0000003c00077836 */ /* 0x000fe20000000000 */
[C---:B------:R-:W-:Y:S01]  /*af30*/  IADD3 R6, P6, PT, R10.reuse, R2, RZ ;  /* 0x000000020a067210 */ /* 0x040fe20007fde0ff */
[----:B------:R-:W-:Y:S01]  /*af40*/  VIADD R11, R10, UR5 ;  /* 0x000000050a0b7c36 */ /* 0x000fe20008000000 */
[----:B------:R-:W-:Y:S01]  /*af50*/  ISETP.LT.AND P1, PT, R12, UR19, !P0 ;  /* 0x000000130c007c0c */ /* 0x000fe2000c721270 */
[----:B------:R2:W-:Y:S01]  /*af60*/  @P3 STG.E.U8 desc[UR26][R4.64], R13 ;  /* 0x0000000d04003986 */ /* 0x0005e2000c10111a */
[----:B------:R-:W-:Y:S01]  /*af70*/  ISETP.LT.AND P3, PT, R7, UR19, !P0 ;  /* 0x0000001307007c0c */ /* 0x000fe2000c761270 */
[----:B------:R-:W-:Y:S01]  /*af80*/  VIADD R12, R0, 0x3a ;  /* 0x0000003a000c7836 */ /* 0x000fe20000000000 */
[----:B------:R-:W-:Y:S01]  /*af90*/  LEA.HI.X.SX32 R7, R10, R3, 0x1, P6 ;  /* 0x000000030a077211 */ /* 0x000fe200030f0eff */
[----:B------:R-:W-:Y:S01]  /*afa0*/  VIADD R10, R0, 0x3d ;  /* 0x0000003d000a7836 */ /* 0x000fe20000000000 */
[----:B------:R-:W-:-:S02]  /*afb0*/  PRMT R17, R65, 0x9910, RZ ;  /* 0x0000991041117816 */ /* 0x000fc400000000ff */
[CC--:B0-----:R-:W-:Y:S01]  /*afc0*/  IADD3 R8, P6, PT, R11.reuse, R2.reuse, RZ ;  /* 0x000000020b087210 */ /* 0x0c1fe20007fde0ff */
[----:B------:R-:W-:Y:S01]  /*afd0*/  @P2 STG.E.U8 desc[UR26][R6.64], R61 ;  /* 0x0000003d06002986 */ /* 0x000fe2000c10111a */
[----:B------:R-:W-:Y:S01]  /*afe0*/  ISETP.LT.AND P5, PT, R12, UR19, !P0 ;  /* 0x000000130c007c0c */ /* 0x000fe2000c7a1270 */
[----:B------:R-:W-:Y:S01]  /*aff0*/  VIADD R12, R0, 0x3b ;  /* 0x0000003b000c7836 */ /* 0x000fe20000000000 */
[CC--:B------:R-:W-:Y:S01]  /*b000*/  LEA.HI.X.SX32 R9, R11.reuse, R3.reuse, 0x1, P6 ;  /* 0x000000030b097211 */ /* 0x0c0fe200030f0eff */
[----:B--2---:R-:W-:Y:S01]  /*b010*/  VIADD R5, R11, UR5 ;  /* 0x000000050b057c36 */ /* 0x004fe20008000000 */
[----:B------:R-:W-:Y:S02]  /*b020*/  ISETP.LT.AND P2, PT, R10, UR19, !P0 ;  /* 0x000000130a007c0c */ /* 0x000fe4000c741270 */
[----:B------:R-:W-:Y:S01]  /*b030*/  ISETP.LT.AND P4, PT, R12, UR19, !P0 ;  /* 0x000000130c007c0c */ /* 0x000fe2000c781270 */
[C---:B------:R-:W-:Y:S01]  /*b040*/  VIADD R11, R5.reuse, UR5 ;  /* 0x00000005050b7c36 */ /* 0x040fe20008000000 */
[----:B------:R-:W-:Y:S01]  /*b050*/  IADD3 R4, P6, PT, R5, R2, RZ ;  /* 0x0000000205047210 */ /* 0x000fe20007fde0ff */
[----:B------:R0:W-:Y:S01]  /*b060*/  @P1 STG.E.U8 desc[UR26][R8.64], R15 ;  /* 0x0000000f08001986 */ /* 0x0001e2000c10111a */
[----:B------:R-:W-:Y:S01]  /*b070*/  PRMT R19, R67, 0x9910, RZ ;  /* 0x0000991043137816 */ /* 0x000fe200000000ff */
[----:B------:R-:W-:Y:S01]  /*b080*/  VIADD R13, R11, UR5 ;  /* 0x000000050b0d7c36 */ /* 0x000fe20008000000 */
[----:B------:R-:W-:-:S02]  /*b090*/  LEA.HI.X.SX32 R5, R5, R3, 0x1, P6 ;  /* 0x0000000305057211 */ /* 0x000fc400030f0eff */
[-C--:B------:R-:W-:Y:S01]  /*b0a0*/  IADD3 R10, P1, PT, R11, R2.reuse, RZ ;  /* 0x000000020b0a7210 */ /* 0x080fe20007f3e0ff */
[C---:B------:R-:W-:Y:S01]  /*b0b0*/  VIADD R14, R13.reuse, UR5 ;  /* 0x000000050d0e7c36 */ /* 0x040fe20008000000 */
[-C--:B------:R-:W-:Y:S01]  /*b0c0*/  IADD3 R12, P6, PT, R13, R2.reuse, RZ ;  /* 0x000000020d0c7210 */ /* 0x080fe20007fde0ff */
[----:B------:R2:W-:Y:S01]  /*b0d0*/  @P5 STG.E.U8 desc[UR26][R4.64], R63 ;  /* 0x0000003f04005986 */ /* 0x0005e2000c10111a */
[-C--:B------:R-:W-:Y:S02]  /*b0e0*/  LEA.HI.X.SX32 R11, R11, R3.reuse, 0x1, P1 ;  /* 0x000000030b0b7211 */ /* 0x080fe400008f0eff */
[-C--:B------:R-:W-:Y:S01]  /*b0f0*/  LEA.HI.X.SX32 R13, R13, R3.reuse, 0x1, P6 ;  /* 0x000000030d0d7211 */ /* 0x080fe200030f0eff */
[C---:B0-----:R-:W-:Y:S01]  /*b100*/  VIADD R9, R14.reuse, UR5 ;  /* 0x000000050e097c36 */ /* 0x041fe20008000000 */
[----:B------:R-:W-:Y:S01]  /*b110*/  IADD3 R6, P6, PT, R14, R2, RZ ;  /* 0x000000020e067210 */ /* 0x000fe20007fde0ff */
[----:B------:R-:W-:Y:S01]  /*b120*/  VIADD R15, R0, 0x3f ;  /* 0x0000003f000f7836 */ /* 0x000fe20000000000 */
[----:B------:R-:W-:Y:S01]  /*b130*/  ISETP.LT.AND P1, PT, R16, UR19, !P0 ;  /* 0x0000001310007c0c */ /* 0x000fe2000c721270 */
[----:B------:R-:W-:Y:S01]  /*b140*/  VIADD R0, R9, UR5 ;  /* 0x0000000509007c36 */ /* 0x000fe20008000000 */
[----:B------:R-:W-:-:S02]  /*b150*/  LEA.HI.X.SX32 R7, R14, R3, 0x1, P6 ;  /* 0x000000030e077211 */ /* 0x000fc400030f0eff */
[-C--:B------:R-:W-:Y:S02]  /*b160*/  IADD3 R8, P6, PT, R9, R2.reuse, RZ ;  /* 0x0000000209087210 */ /* 0x080fe40007fde0ff */
[----:B------:R-:W-:Y:S02]  /*b170*/  ISETP.LT.AND P0, PT, R15, UR19, !P0 ;  /* 0x000000130f007c0c */ /* 0x000fe4000c701270 */
[----:B------:R-:W-:Y:S02]  /*b180*/  PRMT R15, R63, 0x9910, RZ ;  /* 0x000099103f0f7816 */ /* 0x000fe400000000ff */
[----:B------:R-:W-:Y:S02]  /*b190*/  LEA.HI.X.SX32 R9, R9, R3, 0x1, P6 ;  /* 0x0000000309097211 */ /* 0x000fe400030f0eff */
[----:B------:R-:W-:Y:S02]  /*b1a0*/  IADD3 R2, P6, PT, R0, R2, RZ ;  /* 0x0000000200027210 */ /* 0x000fe40007fde0ff */
[----:B------:R-:W-:-:S02]  /*b1b0*/  SHF.R.S32.HI R15, RZ, 0x8, R15 ;  /* 0x00000008ff0f7819 */ /* 0x000fc4000001140f */
[----:B------:R-:W-:Y:S02]  /*b1c0*/  SHF.R.S32.HI R17, RZ, 0x8, R17 ;  /* 0x00000008ff117819 */ /* 0x000fe40000011411 */
[----:B------:R-:W-:Y:S01]  /*b1d0*/  LEA.HI.X.SX32 R3, R0, R3, 0x1, P6 ;  /* 0x0000000300037211 */ /* 0x000fe200030f0eff */
[----:B------:R2:W-:Y:S01]  /*b1e0*/  @P4 STG.E.U8 desc[UR26][R10.64], R15 ;  /* 0x0000000f0a004986 */ /* 0x0005e2000c10111a */
[----:B------:R-:W-:-:S03]  /*b1f0*/  SHF.R.S32.HI R19, RZ, 0x8, R19 ;  /* 0x00000008ff137819 */ /* 0x000fc60000011413 */
[----:B------:R2:W-:Y:S04]  /*b200*/  @P3 STG.E.U8 desc[UR26][R12.64], R65 ;  /* 0x000000410c003986 */ /* 0x0005e8000c10111a */
[----:B------:R2:W-:Y:S04]  /*b210*/  @P2 STG.E.U8 desc[UR26][R6.64], R17 ;  /* 0x0000001106002986 */ /* 0x0005e8000c10111a */
[----:B------:R2:W-:Y:S04]  /*b220*/  @P1 STG.E.U8 desc[UR26][R8.64], R67 ;  /* 0x0000004308001986 */ /* 0x0005e8000c10111a */
[----:B------:R2:W-:Y:S01]  /*b230*/  @P0 STG.E.U8 desc[UR26][R2.64], R19 ;  /* 0x0000001302000986 */ /* 0x0005e2000c10111a */
[----:B-1----:R-:W-:Y:S06]  /*b240*/  BAR.SYNC.DEFER_BLOCKING 0x0 ;  /* 0x0000000000007b1d */ /* 0x002fec0000010000 */
[----:B------:R-:W-:Y:S05]  /*b250*/  BRA.U UP0, `(.L_x_13) ;  /* 0x0000000100a07547 */ /* 0x000fea000b800000 */
[----:B------:R-:W0:Y:S01]  /*b260*/  S2UR UR5, SR_CgaCtaId ;  /* 0x00000000000579c3 */ /* 0x000e220000008800 */
[----:B------:R-:W-:Y:S01]  /*b270*/  NOP ;  /* 0x0000000000007918 */ /* 0x000fe20000000000 */
[----:B------:R-:W-:Y:S01]  /*b280*/  UMOV UR4, 0x50 ;  /* 0x0000005000047882 */ /* 0x000fe20000000000 */
[----:B------:R-:W-:Y:S02]  /*b290*/  IMAD.U32 R0, RZ, RZ, UR12 ;  /* 0x0000000cff007e24 */ /* 0x000fe4000f8e00ff */
[----:B--2---:R-:W-:Y:S02]  /*b2a0*/  IMAD.MOV.U32 R3, RZ, RZ, 0x3 ;  /* 0x00000003ff037424 */ /* 0x004fe400078e00ff */
[----:B------:R-:W-:Y:S01]  /*b2b0*/  IMAD.MOV.U32 R7, RZ, RZ, 0x1 ;  /* 0x00000001ff077424 */ /* 0x000fe200078e00ff */
[----:B------:R-:W-:-:S04]  /*b2c0*/  LOP3.LUT R0, R0, 0xffff, RZ, 0xc0, !PT ;  /* 0x0000ffff00007812 */ /* 0x000fc800078ec0ff */
[----:B------:R-:W-:-:S05]  /*b2d0*/  SHF.R.U32.HI R0, RZ, 0x5, R0 ;  /* 0x00000005ff007819 */ /* 0x000fca0000011600 */
[----:B------:R-:W-:Y:S01]  /*b2e0*/  VIADD R2, R0, 0x10 ;  /* 0x0000001000027836 */ /* 0x000fe20000000000 */
[----:B------:R-:W-:Y:S01]  /*b2f0*/  SHF.L.U32 R0, R3, R0, RZ ;  /* 0x0000000003007219 */ /* 0x000fe200000006ff */
[----:B0-----:R-:W-:-:S03]  /*b300*/  ULEA UR6, UR5, UR4, 0x18 ;  /* 0x0000000405067291 */ /* 0x001fc6000f8ec0ff */
[----:B------:R-:W-:-:S04]  /*b310*/  SHF.L.U32 R3, R7, R2, RZ ;  /* 0x0000000207037219 */ /* 0x000fc800000006ff */
[----:B------:R-:W-:Y:S02]  /*b320*/  LOP3.LUT R0, R3, R0, RZ, 0xfc, !PT ;  /* 0x0000000003007212 */ /* 0x000fe400078efcff */
[----:B------:R-:W0:Y:S02]  /*b330*/  LDS R5, [UR6] ;  /* 0x00000006ff057984 */ /* 0x000e240008000800 */
[C---:B------:R-:W-:Y:S02]  /*b340*/  LOP3.LUT R2, R0.reuse, 0xffff, RZ, 0xc0, !PT ;  /* 0x0000ffff00027812 */ /* 0x040fe400078ec0ff */
[----:B0-----:R-:W-:-:S04]  /*b350*/  LOP3.LUT R3, R0, 0xffff, R5, 0x80, !PT ;  /* 0x0000ffff00037812 */ /* 0x001fc800078e8005 */
[----:B------:R-:W-:-:S13]  /*b360*/  ISETP.NE.AND P0, PT, R3, R2, PT ;  /* 0x000000020300720c */ /* 0x000fda0003f05270 */
[----:B------:R-:W-:Y:S05]  /*b370*/  @P0 BRA `(.L_x_14) ;  /* 0x0000000000500947 */ /* 0x000fea0003800000 */
[----:B------:R-:W-:Y:S02]  /*b380*/  SHF.R.U32.HI R5, RZ, 0x10, R5 ;  /* 0x00000010ff057819 */ /* 0x000fe40000011605 */
[----:B------:R-:W-:-:S04]  /*b390*/  SHF.R.U32.HI R2, RZ, 0x10, R0 ;  /* 0x00000010ff027819 */ /* 0x000fc80000011600 */
[----:B------:R-:W-:-:S04]  /*b3a0*/  LOP3.LUT R5, R5, R2, RZ, 0xc0, !PT ;  /* 0x0000000205057212 */ /* 0x000fc800078ec0ff */
[----:B------:R-:W-:-:S13]  /*b3b0*/  ISETP.NE.AND P0, PT, R5, R2, PT ;  /* 0x000000020500720c */ /* 0x000fda0003f05270 */
[----:B------:R-:W-:Y:S05]  /*b3c0*/  @P0 BRA `(.L_x_15) ;  /* 0x0000000000300947 */ /* 0x000fea0003800000 */
[----:B------:R-:W-:Y:S01]  /*b3d0*/  R2UR UR4, R0 ;  /* 0x00000000000472ca */ /* 0x000fe200000e0000 */
[----:B------:R-:W-:Y:S01]  /*b3e0*/  VOTEU.ANY UR5, UPT, PT ;  /* 0x0000000000057886 */ /* 0x000fe200038e0100 */
[----:B------:R-:W0:Y:S01]  /*b3f0*/  S2R R0, SR_LANEID ;  /* 0x0000000000007919 */ /* 0x000e220000000000 */
[----:B------:R-:W-:-:S10]  /*b400*/  UFLO.U32 UR5, UR5 ;  /* 0x00000005000572bd */ /* 0x000fd400080e0000 */
[----:B------:R-:W-:-:S06]  /*b410*/  ULOP3.LUT UR4, URZ, UR4, URZ, 0x33, !UPT ;  /* 0x00000004ff047292 */ /* 0x000fcc000f8e33ff */
[----:B------:R-:W-:-:S04]  /*b420*/  IMAD.U32 R2, RZ, RZ, UR4 ;  /* 0x00000004ff027e24 */ /* 0x000fc8000f8e00ff */
[----:B------:R-:W1:Y:S02]  /*b430*/  REDUX UR7, R2 ;  /* 0x00000000020773c4 */ /* 0x000e640000000000 */
[----:B------:R3:W-:Y:S01]  /*b440*/  UTCATOMSWS.AND URZ, UR4 ;  /* 0x0000000400ff79e3 */ /* 0x0007e20008000000 */
[----:B0-----:R-:W-:Y:S01]  /*b450*/  ISETP.EQ.U32.AND P0, PT, R0, UR5, PT ;  /* 0x0000000500007c0c */ /* 0x001fe2000bf02070 */
[----:B-1----:R-:W-:-:S12]  /*b460*/  IMAD.U32 R0, RZ, RZ, UR7 ;  /* 0x00000007ff007e24 */ /* 0x002fd8000f8e00ff */
[----:B------:R3:W-:Y:S01]  /*b470*/  @P0 ATOMS.AND RZ, [UR6], R0 ;  /* 0x00000000ffff098c */ /* 0x0007e2000a800006 */
[----:B------:R-:W-:Y:S05]  /*b480*/  BRA `(.L_x_13) ;  /* 0x0000000000147947 */ /* 0x000fea0003800000 */
.L_x_15:
[----:B------:R-:W-:-:S07]  /*b490*/  MOV R2, 0xb4b0 ;  /* 0x0000b4b000027802 */ /* 0x000fce0000000f00 */
[----:B------:R-:W-:Y:S05]  /*b4a0*/  CALL.REL.NOINC `($__internal_0_$__cuda_sm10x_tcgen05_guardrail_trap_col_being_dealloced_not_returned_by_alloc) ;  /* 0x00000000002c7944 */ /* 0x000fea0003c00000 */
[----:B------:R-:W-:Y:S05]  /*b4b0*/  BRA `(.L_x_13) ;  /* 0x0000000000087947 */ /* 0x000fea0003800000 */
.L_x_14:
[----:B------:R-:W-:-:S07]  /*b4c0*/  MOV R2, 0xb4e0 ;  /* 0x0000b4e000027802 */ /* 0x000fce0000000f00 */
[----:B------:R-:W-:Y:S05]  /*b4d0*/  CALL.REL.NOINC `($__internal_2_$__cuda_sm10x_tcgen05_guardrail_trap_unallocated_columns_being_dealloced) ;  /* 0x0000000000387944 */ /* 0x000fea0003c00000 */
.L_x_13:
[----:B------:R-:W-:Y:S01]  /*b4e0*/  NOP ;  /* 0x0000000000007918 */ /* 0x000fe20000000000 */
[----:B---3--:R-:W-:Y:S05]  /*b4f0*/  EXIT ;  /* 0x000000000000794d */ /* 0x008fea0003800000 */
.L_x_8:
[----:B------:R-:W0:Y:S02]  /*b500*/  SYNCS.PHASECHK.TRANS64.TRYWAIT P5, [UR10], R34 ;  /* 0x00000022ff0075a7 */ /* 0x000e2400080a110a */
[----:B0-----:R-:W-:Y:S05]  /*b510*/  @!P5 BRA `(.L_x_8) ;  /* 0xfffffffc00f8d947 */ /* 0x001fea000383ffff */
[----:B------:R-:W-:Y:S05]  /*b520*/  BRA `(.L_x_16) ;  /* 0xffffffb400007947 */ /* 0x000fea000383ffff */
.L_x_12:
[----:B------:R-:W3:Y:S02]  /*b530*/  SYNCS.PHASECHK.TRANS64.TRYWAIT P0, [UR10], R3 ;  /* 0x00000003ff0075a7 */ /* 0x000ee4000800110a */
[----:B---3--:R-:W-:Y:S05]  /*b540*/  @!P0 BRA `(.L_x_12) ;  /* 0xfffffffc00f88947 */ /* 0x008fea000383ffff */
[----:B------:R-:W-:Y:S05]  /*b550*/  BRA `(.L_x_11) ;  /* 0xffffffdc00347947 */ /* 0x000fea000383ffff */
        .weak           $__internal_0_$__cuda_sm10x_tcgen05_guardrail_trap_col_being_dealloced_not_returned_by_alloc
        .type           $__internal_0_$__cuda_sm10x_tcgen05_guardrail_trap_col_being_dealloced_not_returned_by_alloc,@function
        .size           $__internal_0_$__cuda_sm10x_tcgen05_guardrail_trap_col_being_dealloced_not_returned_by_alloc,($__internal_1_$__cuda_sm10x_tcgen05_guardrail_trap_phase_invalid_during_alloc - $__internal_0_$__cuda_sm10x_tcgen05_guardrail_trap_col_being_dealloced_not_returned_by_alloc)
$__internal_0_$__cuda_sm10x_tcgen05_guardrail_trap_col_being_dealloced_not_returned_by_alloc:
[----:B------:R-:W-:Y:S05]  /*b560*/  BPT.TRAP 0x1 ;  /* 0x000000040000795c */ /* 0x000fea0000300000 */
[----:B------:R-:W-:-:S04]  /*b570*/  IMAD.MOV.U32 R3, RZ, RZ, 0x0 ;  /* 0x00000000ff037424 */ /* 0x000fc800078e00ff */
[----:B------:R-:W-:Y:S05]  /*b580*/  RET.REL.NODEC R2 `(matmul_kernel) ;  /* 0xffffff48029c7950 */ /* 0x000fea0003c3ffff */
        .weak           $__internal_1_$__cuda_sm10x_tcgen05_guardrail_trap_phase_invalid_during_alloc
        .type           $__internal_1_$__cuda_sm10x_tcgen05_guardrail_trap_phase_invalid_during_alloc,@function
        .size           $__internal_1_$__cuda_sm10x_tcgen05_guardrail_trap_phase_invalid_during_alloc,($__internal_2_$__cuda_sm10x_tcgen05_guardrail_trap_unallocated_columns_being_dealloced - $__internal_1_$__cuda_sm10x_tcgen05_guardrail_trap_phase_invalid_during_alloc)
$__internal_1_$__cuda_sm10x_tcgen05_guardrail_trap_phase_invalid_during_alloc:
[----:B------:R-:W-:Y:S05]  /*b590*/  BPT.TRAP 0x1 ;  /* 0x000000040000795c */ /* 0x000fea0000300000 */
[----:B------:R-:W-:-:S04]  /*b5a0*/  IMAD.MOV.U32 R3, RZ, RZ, 0x0 ;  /* 0x00000000ff037424 */ /* 0x000fc800078e00ff */
[----:B------:R-:W-:Y:S05]  /*b5b0*/  RET.REL.NODEC R2 `(matmul_kernel) ;  /* 0xffffff4802907950 */ /* 0x000fea0003c3ffff */
        .weak           $__internal_2_$__cuda_sm10x_tcgen05_guardrail_trap_unallocated_columns_being_dealloced
        .type           $__internal_2_$__cuda_sm10x_tcgen05_guardrail_trap_unallocated_columns_being_dealloced,@function
        .size           $__internal_2_$__cuda_sm10x_tcgen05_guardrail_trap_unallocated_columns_being_dealloced,(.L_x_20 - $__internal_2_$__cuda_sm10x_tcgen05_guardrail_trap_unallocated_columns_being_dealloced)
$__internal_2_$__cuda_sm10x_tcgen05_guardrail_trap_unallocated_columns_being_dealloced:
[----:B------:R-:W-:Y:S05]  /*b5c0*/  BPT.TRAP 0x1 ;  /* 0x000000040000795c */ /* 0x000fea0000300000 */
[----:B------:R-:W-:-:S04]  /*b5d0*/  IMAD.MOV.U32 R3, RZ, RZ, 0x0 ;  /* 0x00000000ff037424 */ /* 0x000fc800078e00ff */
[----:B------:R-:W-:Y:S05]  /*b5e0*/  RET.REL.NODEC R2 `(matmul_kernel) ;  /* 0xffffff4802847950 */ /* 0x000fea0003c3ffff */
.L_x_17:
[----:B------:R-:W-:-:S00]  /*b5f0*/  BRA `(.L_x_17) ;  /* 0xfffffffc00fc7947 */ /* 0x000fc0000383ffff */
[----:B------:R-:W-:-:S00]  /*b600*/  NOP ;  /* 0x0000000000007918 */ /* 0x000fc00000000000 */
[----:B------:R-:W-:-:S00]  /*b610*/  NOP ;  /* 0x0000000000007918 */ /* 0x000fc00000000000 */
[----:B------:R-:W-:-:S00]  /*b620*/  NOP ;  /* 0x0000000000007918 */ /* 0x000fc00000000000 */
[----:B------:R-:W-:-:S00]  /*b630*/  NOP ;  /* 0x0000000000007918 */ /* 0x000fc00000000000 */
[----:B------:R-:W-:-:S00]  /*b640*/  NOP ;  /* 0x0000000000007918 */ /* 0x000fc00000000000 */
[----:B------:R-:W-:-:S00]  /*b650*/  NOP ;  /* 0x0000000000007918 */ /* 0x000fc00000000000 */
[----:B------:R-:W-:-:S00]  /*b660*/  NOP ;  /* 0x0000000000007918 */ /* 0x000fc00000000000 */
[----:B------:R-:W-:-:S00]  /*b670*/  NOP ;  /* 0x0000000000007918 */ /* 0x000fc00000000000 */
.L_x_20:


//--------------------- .nv.shared.matmul_kernel  --------------------------
	.section	.nv.shared.matmul_kernel,"aw",@nobits
	.sectionflags	@""
	.align	16
	.zero		1024


//--------------------- .nv.shared.reserved.0     --------------------------
	.section	.nv.shared.reserved.0,"aw",@nobits
	.align	8
	.weak		__nv_reservedSMEM_offset_0_alias
	.size		__nv_reservedSMEM_offset_0_alias, 0, 64
	.other		__nv_reservedSMEM_offset_0_alias,@"STO_CUDA_RESERVED_SHARED STV_DEFAULT"
__nv_reservedSMEM_offset_0_alias:
	.zero		0
.nv.shared.reserved.0:
	.zero		64
	.weak		__nv_reservedSMEM_allocation_phase
	.type		__nv_reservedSMEM_allocation_phase,@object
	.size		__nv_reservedSMEM_allocation_phase,(.L_0 - __nv_reservedSMEM_allocation_phase)
__nv_reservedSMEM_allocation_phase:
	.zero		1
.L_0:
	.zero		7
	.weak		__nv_reservedSMEM_devtool_atexit_pc
	.type		__nv_reservedSMEM_devtool_atexit_pc,@object
	.size		__nv_reservedSMEM_devtool_atexit_pc,(__nv_reservedSMEM_allocation_mask - __nv_reservedSMEM_devtool_atexit_pc)
__nv_reservedSMEM_devtool_atexit_pc:
	.zero		8
	.weak		__nv_reservedSMEM_allocation_mask
	.type		__nv_reservedSMEM_allocation_mask,@object
	.size		__nv_reservedSMEM_allocation_mask,(.L_2 - __nv_reservedSMEM_allocation_mask)
__nv_reservedSMEM_allocation_mask:
	.zero		4
.L_2:


//--------------------- .nv.constant0.matmul_kernel --------------------------
	.section	.nv.constant0.matmul_kernel,"a",@progbits
	.sectionflags	@""
	.align	4
.nv.constant0.matmul_kernel:
	.zero		976


//--------------------- SYMBOLS --------------------------

	.type		.nv.reservedSmem.offset0,@object
	.size		.nv.reservedSmem.offset0,0x4
	.type		.nv.reservedSmem.cap,@object
	.size		.nv.reservedSmem.cap,0x4
